//
// Generated by NVIDIA NVVM Compiler
//
// Compiler Build ID: CL-36424714
// Cuda compilation tools, release 13.0, V13.0.88
// Based on NVVM 20.0.0
//

.version 9.0
.target sm_100
.address_size 64

	// .globl	_Z27convolution_2d_basic_kernelPfS_S_iii
.const .align 4 .b8 dc_F[324];
// _ZZ37convolution_2d_tiled_const_mem_kernelPfS_iiE3s_N has been demoted
// _ZZ44convolution_2d_cached_tiled_const_mem_kernelPfS_iiE3s_N has been demoted

.visible .entry _Z27convolution_2d_basic_kernelPfS_S_iii(
	.param .u64 .ptr .align 1 _Z27convolution_2d_basic_kernelPfS_S_iii_param_0,
	.param .u64 .ptr .align 1 _Z27convolution_2d_basic_kernelPfS_S_iii_param_1,
	.param .u64 .ptr .align 1 _Z27convolution_2d_basic_kernelPfS_S_iii_param_2,
	.param .u32 _Z27convolution_2d_basic_kernelPfS_S_iii_param_3,
	.param .u32 _Z27convolution_2d_basic_kernelPfS_S_iii_param_4,
	.param .u32 _Z27convolution_2d_basic_kernelPfS_S_iii_param_5
)
{
	.reg .pred 	%p<89>;
	.reg .b32 	%r<64>;
	.reg .b32 	%f<90>;
	.reg .b64 	%rd<58>;

	ld.param.u64 	%rd8, [_Z27convolution_2d_basic_kernelPfS_S_iii_param_0];
	ld.param.u64 	%rd9, [_Z27convolution_2d_basic_kernelPfS_S_iii_param_1];
	ld.param.u64 	%rd7, [_Z27convolution_2d_basic_kernelPfS_S_iii_param_2];
	ld.param.u32 	%r26, [_Z27convolution_2d_basic_kernelPfS_S_iii_param_3];
	ld.param.u32 	%r27, [_Z27convolution_2d_basic_kernelPfS_S_iii_param_4];
	ld.param.u32 	%r28, [_Z27convolution_2d_basic_kernelPfS_S_iii_param_5];
	cvta.to.global.u64 	%rd1, %rd9;
	cvta.to.global.u64 	%rd2, %rd8;
	mov.u32 	%r29, %ctaid.x;
	mov.u32 	%r30, %ntid.x;
	mov.u32 	%r31, %tid.x;
	mad.lo.s32 	%r1, %r29, %r30, %r31;
	mov.u32 	%r32, %ctaid.y;
	mov.u32 	%r33, %ntid.y;
	mov.u32 	%r34, %tid.y;
	mad.lo.s32 	%r2, %r32, %r33, %r34;
	setp.lt.s32 	%p2, %r26, 0;
	mov.f32 	%f71, 0f00000000;
	@%p2 bra 	$L__BB0_40;
	shl.b32 	%r3, %r26, 1;
	sub.s32 	%r4, %r2, %r26;
	sub.s32 	%r5, %r1, %r26;
	or.b32  	%r6, %r3, 1;
	max.s32 	%r7, %r3, 0;
	and.b32  	%r8, %r7, 6;
	and.b32  	%r9, %r7, 2;
	and.b32  	%r10, %r7, 2147483640;
	mov.f32 	%f71, 0f00000000;
	mov.b32 	%r59, 0;
	cvt.s64.s32 	%rd41, %r5;
$L__BB0_2:
	setp.lt.s32 	%p3, %r3, 7;
	add.s32 	%r37, %r59, %r4;
	setp.gt.s32 	%p4, %r37, -1;
	setp.lt.s32 	%p5, %r37, %r28;
	and.pred  	%p1, %p4, %p5;
	mul.lo.s32 	%r12, %r37, %r27;
	mul.lo.s32 	%r13, %r59, %r6;
	mov.b32 	%r62, 0;
	@%p3 bra 	$L__BB0_21;
	mov.b32 	%r60, 0;
$L__BB0_4:
	.pragma "nounroll";
	add.s32 	%r15, %r60, %r5;
	setp.gt.s32 	%p6, %r15, -1;
	setp.lt.s32 	%p7, %r15, %r27;
	and.pred  	%p8, %p6, %p7;
	and.pred  	%p10, %p1, %p8;
	not.pred 	%p11, %p10;
	@%p11 bra 	$L__BB0_6;
	add.s32 	%r39, %r15, %r12;
	mul.wide.s32 	%rd10, %r39, 4;
	add.s64 	%rd11, %rd2, %rd10;
	ld.global.f32 	%f39, [%rd11];
	add.s32 	%r40, %r60, %r13;
	mul.wide.u32 	%rd12, %r40, 4;
	add.s64 	%rd13, %rd1, %rd12;
	ld.global.f32 	%f40, [%rd13];
	fma.rn.f32 	%f71, %f39, %f40, %f71;
$L__BB0_6:
	add.s32 	%r41, %r15, 1;
	setp.gt.s32 	%p12, %r41, -1;
	setp.lt.s32 	%p13, %r41, %r27;
	and.pred  	%p14, %p12, %p13;
	and.pred  	%p15, %p1, %p14;
	cvt.s64.s32 	%rd14, %r5;
	cvt.s64.s32 	%rd15, %r60;
	cvt.s64.s32 	%rd16, %r12;
	add.s64 	%rd17, %rd15, %rd14;
	add.s64 	%rd18, %rd17, %rd16;
	shl.b64 	%rd19, %rd18, 2;
	add.s64 	%rd3, %rd2, %rd19;
	cvt.u64.u32 	%rd20, %r13;
	add.s64 	%rd21, %rd15, %rd20;
	shl.b64 	%rd22, %rd21, 2;
	add.s64 	%rd4, %rd1, %rd22;
	not.pred 	%p16, %p15;
	@%p16 bra 	$L__BB0_8;
	ld.global.f32 	%f41, [%rd3+4];
	ld.global.f32 	%f42, [%rd4+4];
	fma.rn.f32 	%f71, %f41, %f42, %f71;
$L__BB0_8:
	add.s32 	%r42, %r15, 2;
	setp.gt.s32 	%p17, %r42, -1;
	setp.lt.s32 	%p18, %r42, %r27;
	and.pred  	%p19, %p17, %p18;
	and.pred  	%p20, %p1, %p19;
	not.pred 	%p21, %p20;
	@%p21 bra 	$L__BB0_10;
	ld.global.f32 	%f43, [%rd3+8];
	ld.global.f32 	%f44, [%rd4+8];
	fma.rn.f32 	%f71, %f43, %f44, %f71;
$L__BB0_10:
	add.s32 	%r43, %r15, 3;
	setp.gt.s32 	%p22, %r43, -1;
	setp.lt.s32 	%p23, %r43, %r27;
	and.pred  	%p24, %p22, %p23;
	and.pred  	%p25, %p1, %p24;
	not.pred 	%p26, %p25;
	@%p26 bra 	$L__BB0_12;
	ld.global.f32 	%f45, [%rd3+12];
	ld.global.f32 	%f46, [%rd4+12];
	fma.rn.f32 	%f71, %f45, %f46, %f71;
$L__BB0_12:
	add.s32 	%r44, %r15, 4;
	setp.gt.s32 	%p27, %r44, -1;
	setp.lt.s32 	%p28, %r44, %r27;
	and.pred  	%p29, %p27, %p28;
	and.pred  	%p30, %p1, %p29;
	not.pred 	%p31, %p30;
	@%p31 bra 	$L__BB0_14;
	ld.global.f32 	%f47, [%rd3+16];
	ld.global.f32 	%f48, [%rd4+16];
	fma.rn.f32 	%f71, %f47, %f48, %f71;
$L__BB0_14:
	add.s32 	%r45, %r15, 5;
	setp.gt.s32 	%p32, %r45, -1;
	setp.lt.s32 	%p33, %r45, %r27;
	and.pred  	%p34, %p32, %p33;
	and.pred  	%p35, %p1, %p34;
	not.pred 	%p36, %p35;
	@%p36 bra 	$L__BB0_16;
	ld.global.f32 	%f49, [%rd3+20];
	ld.global.f32 	%f50, [%rd4+20];
	fma.rn.f32 	%f71, %f49, %f50, %f71;
$L__BB0_16:
	add.s32 	%r46, %r15, 6;
	setp.gt.s32 	%p37, %r46, -1;
	setp.lt.s32 	%p38, %r46, %r27;
	and.pred  	%p39, %p37, %p38;
	and.pred  	%p40, %p1, %p39;
	not.pred 	%p41, %p40;
	@%p41 bra 	$L__BB0_18;
	ld.global.f32 	%f51, [%rd3+24];
	ld.global.f32 	%f52, [%rd4+24];
	fma.rn.f32 	%f71, %f51, %f52, %f71;
$L__BB0_18:
	add.s32 	%r47, %r15, 7;
	setp.gt.s32 	%p42, %r47, -1;
	setp.lt.s32 	%p43, %r47, %r27;
	and.pred  	%p44, %p42, %p43;
	and.pred  	%p45, %p1, %p44;
	not.pred 	%p46, %p45;
	@%p46 bra 	$L__BB0_20;
	ld.global.f32 	%f53, [%rd3+28];
	ld.global.f32 	%f54, [%rd4+28];
	fma.rn.f32 	%f71, %f53, %f54, %f71;
$L__BB0_20:
	add.s32 	%r60, %r60, 8;
	setp.ne.s32 	%p47, %r60, %r10;
	mov.u32 	%r62, %r10;
	@%p47 bra 	$L__BB0_4;
$L__BB0_21:
	setp.lt.u32 	%p48, %r8, 3;
	@%p48 bra 	$L__BB0_31;
	add.s32 	%r18, %r62, %r5;
	setp.gt.s32 	%p49, %r18, -1;
	setp.lt.s32 	%p50, %r18, %r27;
	and.pred  	%p51, %p49, %p50;
	and.pred  	%p53, %p1, %p51;
	not.pred 	%p54, %p53;
	@%p54 bra 	$L__BB0_24;
	add.s32 	%r48, %r18, %r12;
	mul.wide.s32 	%rd23, %r48, 4;
	add.s64 	%rd24, %rd2, %rd23;
	ld.global.f32 	%f55, [%rd24];
	add.s32 	%r49, %r62, %r13;
	mul.wide.u32 	%rd25, %r49, 4;
	add.s64 	%rd26, %rd1, %rd25;
	ld.global.f32 	%f56, [%rd26];
	fma.rn.f32 	%f71, %f55, %f56, %f71;
$L__BB0_24:
	add.s32 	%r50, %r18, 1;
	setp.gt.s32 	%p55, %r50, -1;
	setp.lt.s32 	%p56, %r50, %r27;
	and.pred  	%p57, %p55, %p56;
	and.pred  	%p58, %p1, %p57;
	cvt.u64.u32 	%rd28, %r62;
	cvt.s64.s32 	%rd29, %r12;
	add.s64 	%rd30, %rd28, %rd41;
	add.s64 	%rd31, %rd30, %rd29;
	shl.b64 	%rd32, %rd31, 2;
	add.s64 	%rd5, %rd2, %rd32;
	cvt.u64.u32 	%rd33, %r13;
	add.s64 	%rd34, %rd28, %rd33;
	shl.b64 	%rd35, %rd34, 2;
	add.s64 	%rd6, %rd1, %rd35;
	not.pred 	%p59, %p58;
	@%p59 bra 	$L__BB0_26;
	ld.global.f32 	%f57, [%rd5+4];
	ld.global.f32 	%f58, [%rd6+4];
	fma.rn.f32 	%f71, %f57, %f58, %f71;
$L__BB0_26:
	add.s32 	%r51, %r18, 2;
	setp.gt.s32 	%p60, %r51, -1;
	setp.lt.s32 	%p61, %r51, %r27;
	and.pred  	%p62, %p60, %p61;
	and.pred  	%p63, %p1, %p62;
	not.pred 	%p64, %p63;
	@%p64 bra 	$L__BB0_28;
	ld.global.f32 	%f59, [%rd5+8];
	ld.global.f32 	%f60, [%rd6+8];
	fma.rn.f32 	%f71, %f59, %f60, %f71;
$L__BB0_28:
	add.s32 	%r52, %r18, 3;
	setp.gt.s32 	%p65, %r52, -1;
	setp.lt.s32 	%p66, %r52, %r27;
	and.pred  	%p67, %p65, %p66;
	and.pred  	%p68, %p1, %p67;
	not.pred 	%p69, %p68;
	@%p69 bra 	$L__BB0_30;
	ld.global.f32 	%f61, [%rd5+12];
	ld.global.f32 	%f62, [%rd6+12];
	fma.rn.f32 	%f71, %f61, %f62, %f71;
$L__BB0_30:
	add.s32 	%r62, %r62, 4;
$L__BB0_31:
	setp.eq.s32 	%p70, %r9, 0;
	@%p70 bra 	$L__BB0_37;
	add.s32 	%r21, %r62, %r5;
	setp.gt.s32 	%p71, %r21, -1;
	setp.lt.s32 	%p72, %r21, %r27;
	and.pred  	%p73, %p71, %p72;
	and.pred  	%p75, %p1, %p73;
	not.pred 	%p76, %p75;
	@%p76 bra 	$L__BB0_34;
	add.s32 	%r53, %r21, %r12;
	mul.wide.s32 	%rd36, %r53, 4;
	add.s64 	%rd37, %rd2, %rd36;
	ld.global.f32 	%f63, [%rd37];
	add.s32 	%r54, %r62, %r13;
	mul.wide.u32 	%rd38, %r54, 4;
	add.s64 	%rd39, %rd1, %rd38;
	ld.global.f32 	%f64, [%rd39];
	fma.rn.f32 	%f71, %f63, %f64, %f71;
$L__BB0_34:
	add.s32 	%r55, %r21, 1;
	setp.gt.s32 	%p77, %r55, -1;
	setp.lt.s32 	%p78, %r55, %r27;
	and.pred  	%p79, %p77, %p78;
	and.pred  	%p80, %p1, %p79;
	not.pred 	%p81, %p80;
	@%p81 bra 	$L__BB0_36;
	cvt.s64.s32 	%rd40, %r12;
	cvt.s64.s32 	%rd42, %r62;
	add.s64 	%rd43, %rd42, %rd41;
	add.s64 	%rd44, %rd43, %rd40;
	shl.b64 	%rd45, %rd44, 2;
	add.s64 	%rd46, %rd2, %rd45;
	ld.global.f32 	%f65, [%rd46+4];
	cvt.u64.u32 	%rd47, %r13;
	add.s64 	%rd48, %rd42, %rd47;
	shl.b64 	%rd49, %rd48, 2;
	add.s64 	%rd50, %rd1, %rd49;
	ld.global.f32 	%f66, [%rd50+4];
	fma.rn.f32 	%f71, %f65, %f66, %f71;
$L__BB0_36:
	add.s32 	%r62, %r62, 2;
$L__BB0_37:
	add.s32 	%r24, %r62, %r5;
	setp.gt.s32 	%p82, %r24, -1;
	setp.lt.s32 	%p83, %r24, %r27;
	and.pred  	%p84, %p82, %p83;
	and.pred  	%p86, %p1, %p84;
	not.pred 	%p87, %p86;
	@%p87 bra 	$L__BB0_39;
	add.s32 	%r56, %r24, %r12;
	mul.wide.s32 	%rd51, %r56, 4;
	add.s64 	%rd52, %rd2, %rd51;
	ld.global.f32 	%f67, [%rd52];
	add.s32 	%r57, %r62, %r13;
	mul.wide.u32 	%rd53, %r57, 4;
	add.s64 	%rd54, %rd1, %rd53;
	ld.global.f32 	%f68, [%rd54];
	fma.rn.f32 	%f71, %f67, %f68, %f71;
$L__BB0_39:
	add.s32 	%r25, %r59, 1;
	setp.ne.s32 	%p88, %r59, %r7;
	mov.u32 	%r59, %r25;
	@%p88 bra 	$L__BB0_2;
$L__BB0_40:
	cvta.to.global.u64 	%rd55, %rd7;
	mad.lo.s32 	%r58, %r27, %r2, %r1;
	mul.wide.s32 	%rd56, %r58, 4;
	add.s64 	%rd57, %rd55, %rd56;
	st.global.f32 	[%rd57], %f71;
	ret;

}
	// .globl	_Z34convolution_2d_constant_mem_kernelPfS_iii
.visible .entry _Z34convolution_2d_constant_mem_kernelPfS_iii(
	.param .u64 .ptr .align 1 _Z34convolution_2d_constant_mem_kernelPfS_iii_param_0,
	.param .u64 .ptr .align 1 _Z34convolution_2d_constant_mem_kernelPfS_iii_param_1,
	.param .u32 _Z34convolution_2d_constant_mem_kernelPfS_iii_param_2,
	.param .u32 _Z34convolution_2d_constant_mem_kernelPfS_iii_param_3,
	.param .u32 _Z34convolution_2d_constant_mem_kernelPfS_iii_param_4
)
{
	.reg .pred 	%p<89>;
	.reg .b32 	%r<64>;
	.reg .b32 	%f<90>;
	.reg .b64 	%rd<63>;

	ld.param.u64 	%rd7, [_Z34convolution_2d_constant_mem_kernelPfS_iii_param_0];
	ld.param.u64 	%rd6, [_Z34convolution_2d_constant_mem_kernelPfS_iii_param_1];
	ld.param.u32 	%r26, [_Z34convolution_2d_constant_mem_kernelPfS_iii_param_2];
	ld.param.u32 	%r27, [_Z34convolution_2d_constant_mem_kernelPfS_iii_param_3];
	ld.param.u32 	%r28, [_Z34convolution_2d_constant_mem_kernelPfS_iii_param_4];
	cvta.to.global.u64 	%rd1, %rd7;
	mov.u32 	%r29, %ctaid.x;
	mov.u32 	%r30, %ntid.x;
	mov.u32 	%r31, %tid.x;
	mad.lo.s32 	%r1, %r29, %r30, %r31;
	mov.u32 	%r32, %ctaid.y;
	mov.u32 	%r33, %ntid.y;
	mov.u32 	%r34, %tid.y;
	mad.lo.s32 	%r2, %r32, %r33, %r34;
	setp.lt.s32 	%p2, %r26, 0;
	mov.f32 	%f71, 0f00000000;
	@%p2 bra 	$L__BB1_40;
	shl.b32 	%r3, %r26, 1;
	sub.s32 	%r4, %r2, %r26;
	sub.s32 	%r5, %r1, %r26;
	or.b32  	%r6, %r3, 1;
	max.s32 	%r7, %r3, 0;
	and.b32  	%r8, %r7, 6;
	and.b32  	%r9, %r7, 2;
	and.b32  	%r10, %r7, 2147483640;
	mov.f32 	%f71, 0f00000000;
	mov.b32 	%r59, 0;
	mov.u64 	%rd58, dc_F;
	cvt.s64.s32 	%rd44, %r5;
$L__BB1_2:
	setp.lt.s32 	%p3, %r3, 7;
	add.s32 	%r37, %r59, %r4;
	setp.gt.s32 	%p4, %r37, -1;
	setp.lt.s32 	%p5, %r37, %r28;
	and.pred  	%p1, %p4, %p5;
	mul.lo.s32 	%r12, %r37, %r27;
	mul.lo.s32 	%r13, %r59, %r6;
	mov.b32 	%r62, 0;
	@%p3 bra 	$L__BB1_21;
	mov.b32 	%r60, 0;
$L__BB1_4:
	.pragma "nounroll";
	add.s32 	%r15, %r60, %r5;
	setp.gt.s32 	%p6, %r15, -1;
	setp.lt.s32 	%p7, %r15, %r27;
	and.pred  	%p8, %p6, %p7;
	and.pred  	%p10, %p1, %p8;
	not.pred 	%p11, %p10;
	@%p11 bra 	$L__BB1_6;
	add.s32 	%r39, %r15, %r12;
	mul.wide.s32 	%rd8, %r39, 4;
	add.s64 	%rd9, %rd1, %rd8;
	ld.global.f32 	%f39, [%rd9];
	add.s32 	%r40, %r60, %r13;
	mul.wide.u32 	%rd10, %r40, 4;
	mov.u64 	%rd11, dc_F;
	add.s64 	%rd12, %rd11, %rd10;
	ld.const.f32 	%f40, [%rd12];
	fma.rn.f32 	%f71, %f39, %f40, %f71;
$L__BB1_6:
	add.s32 	%r41, %r15, 1;
	setp.gt.s32 	%p12, %r41, -1;
	setp.lt.s32 	%p13, %r41, %r27;
	and.pred  	%p14, %p12, %p13;
	and.pred  	%p15, %p1, %p14;
	cvt.s64.s32 	%rd13, %r5;
	cvt.s64.s32 	%rd14, %r60;
	cvt.s64.s32 	%rd15, %r12;
	add.s64 	%rd16, %rd14, %rd13;
	add.s64 	%rd17, %rd16, %rd15;
	shl.b64 	%rd18, %rd17, 2;
	add.s64 	%rd2, %rd1, %rd18;
	cvt.u64.u32 	%rd19, %r13;
	add.s64 	%rd20, %rd14, %rd19;
	shl.b64 	%rd21, %rd20, 2;
	mov.u64 	%rd22, dc_F;
	add.s64 	%rd3, %rd22, %rd21;
	not.pred 	%p16, %p15;
	@%p16 bra 	$L__BB1_8;
	ld.global.f32 	%f41, [%rd2+4];
	ld.const.f32 	%f42, [%rd3+4];
	fma.rn.f32 	%f71, %f41, %f42, %f71;
$L__BB1_8:
	add.s32 	%r42, %r15, 2;
	setp.gt.s32 	%p17, %r42, -1;
	setp.lt.s32 	%p18, %r42, %r27;
	and.pred  	%p19, %p17, %p18;
	and.pred  	%p20, %p1, %p19;
	not.pred 	%p21, %p20;
	@%p21 bra 	$L__BB1_10;
	ld.global.f32 	%f43, [%rd2+8];
	ld.const.f32 	%f44, [%rd3+8];
	fma.rn.f32 	%f71, %f43, %f44, %f71;
$L__BB1_10:
	add.s32 	%r43, %r15, 3;
	setp.gt.s32 	%p22, %r43, -1;
	setp.lt.s32 	%p23, %r43, %r27;
	and.pred  	%p24, %p22, %p23;
	and.pred  	%p25, %p1, %p24;
	not.pred 	%p26, %p25;
	@%p26 bra 	$L__BB1_12;
	ld.global.f32 	%f45, [%rd2+12];
	ld.const.f32 	%f46, [%rd3+12];
	fma.rn.f32 	%f71, %f45, %f46, %f71;
$L__BB1_12:
	add.s32 	%r44, %r15, 4;
	setp.gt.s32 	%p27, %r44, -1;
	setp.lt.s32 	%p28, %r44, %r27;
	and.pred  	%p29, %p27, %p28;
	and.pred  	%p30, %p1, %p29;
	not.pred 	%p31, %p30;
	@%p31 bra 	$L__BB1_14;
	ld.global.f32 	%f47, [%rd2+16];
	ld.const.f32 	%f48, [%rd3+16];
	fma.rn.f32 	%f71, %f47, %f48, %f71;
$L__BB1_14:
	add.s32 	%r45, %r15, 5;
	setp.gt.s32 	%p32, %r45, -1;
	setp.lt.s32 	%p33, %r45, %r27;
	and.pred  	%p34, %p32, %p33;
	and.pred  	%p35, %p1, %p34;
	not.pred 	%p36, %p35;
	@%p36 bra 	$L__BB1_16;
	ld.global.f32 	%f49, [%rd2+20];
	ld.const.f32 	%f50, [%rd3+20];
	fma.rn.f32 	%f71, %f49, %f50, %f71;
$L__BB1_16:
	add.s32 	%r46, %r15, 6;
	setp.gt.s32 	%p37, %r46, -1;
	setp.lt.s32 	%p38, %r46, %r27;
	and.pred  	%p39, %p37, %p38;
	and.pred  	%p40, %p1, %p39;
	not.pred 	%p41, %p40;
	@%p41 bra 	$L__BB1_18;
	ld.global.f32 	%f51, [%rd2+24];
	ld.const.f32 	%f52, [%rd3+24];
	fma.rn.f32 	%f71, %f51, %f52, %f71;
$L__BB1_18:
	add.s32 	%r47, %r15, 7;
	setp.gt.s32 	%p42, %r47, -1;
	setp.lt.s32 	%p43, %r47, %r27;
	and.pred  	%p44, %p42, %p43;
	and.pred  	%p45, %p1, %p44;
	not.pred 	%p46, %p45;
	@%p46 bra 	$L__BB1_20;
	ld.global.f32 	%f53, [%rd2+28];
	ld.const.f32 	%f54, [%rd3+28];
	fma.rn.f32 	%f71, %f53, %f54, %f71;
$L__BB1_20:
	add.s32 	%r60, %r60, 8;
	setp.ne.s32 	%p47, %r60, %r10;
	mov.u32 	%r62, %r10;
	@%p47 bra 	$L__BB1_4;
$L__BB1_21:
	setp.lt.u32 	%p48, %r8, 3;
	@%p48 bra 	$L__BB1_31;
	add.s32 	%r18, %r62, %r5;
	setp.gt.s32 	%p49, %r18, -1;
	setp.lt.s32 	%p50, %r18, %r27;
	and.pred  	%p51, %p49, %p50;
	and.pred  	%p53, %p1, %p51;
	not.pred 	%p54, %p53;
	@%p54 bra 	$L__BB1_24;
	add.s32 	%r48, %r18, %r12;
	mul.wide.s32 	%rd23, %r48, 4;
	add.s64 	%rd24, %rd1, %rd23;
	ld.global.f32 	%f55, [%rd24];
	add.s32 	%r49, %r62, %r13;
	mul.wide.u32 	%rd25, %r49, 4;
	add.s64 	%rd27, %rd58, %rd25;
	ld.const.f32 	%f56, [%rd27];
	fma.rn.f32 	%f71, %f55, %f56, %f71;
$L__BB1_24:
	add.s32 	%r50, %r18, 1;
	setp.gt.s32 	%p55, %r50, -1;
	setp.lt.s32 	%p56, %r50, %r27;
	and.pred  	%p57, %p55, %p56;
	and.pred  	%p58, %p1, %p57;
	cvt.u64.u32 	%rd29, %r62;
	cvt.s64.s32 	%rd30, %r12;
	add.s64 	%rd31, %rd29, %rd44;
	add.s64 	%rd32, %rd31, %rd30;
	shl.b64 	%rd33, %rd32, 2;
	add.s64 	%rd4, %rd1, %rd33;
	cvt.u64.u32 	%rd34, %r13;
	add.s64 	%rd35, %rd29, %rd34;
	shl.b64 	%rd36, %rd35, 2;
	add.s64 	%rd5, %rd58, %rd36;
	not.pred 	%p59, %p58;
	@%p59 bra 	$L__BB1_26;
	ld.global.f32 	%f57, [%rd4+4];
	ld.const.f32 	%f58, [%rd5+4];
	fma.rn.f32 	%f71, %f57, %f58, %f71;
$L__BB1_26:
	add.s32 	%r51, %r18, 2;
	setp.gt.s32 	%p60, %r51, -1;
	setp.lt.s32 	%p61, %r51, %r27;
	and.pred  	%p62, %p60, %p61;
	and.pred  	%p63, %p1, %p62;
	not.pred 	%p64, %p63;
	@%p64 bra 	$L__BB1_28;
	ld.global.f32 	%f59, [%rd4+8];
	ld.const.f32 	%f60, [%rd5+8];
	fma.rn.f32 	%f71, %f59, %f60, %f71;
$L__BB1_28:
	add.s32 	%r52, %r18, 3;
	setp.gt.s32 	%p65, %r52, -1;
	setp.lt.s32 	%p66, %r52, %r27;
	and.pred  	%p67, %p65, %p66;
	and.pred  	%p68, %p1, %p67;
	not.pred 	%p69, %p68;
	@%p69 bra 	$L__BB1_30;
	ld.global.f32 	%f61, [%rd4+12];
	ld.const.f32 	%f62, [%rd5+12];
	fma.rn.f32 	%f71, %f61, %f62, %f71;
$L__BB1_30:
	add.s32 	%r62, %r62, 4;
$L__BB1_31:
	setp.eq.s32 	%p70, %r9, 0;
	@%p70 bra 	$L__BB1_37;
	add.s32 	%r21, %r62, %r5;
	setp.gt.s32 	%p71, %r21, -1;
	setp.lt.s32 	%p72, %r21, %r27;
	and.pred  	%p73, %p71, %p72;
	and.pred  	%p75, %p1, %p73;
	not.pred 	%p76, %p75;
	@%p76 bra 	$L__BB1_34;
	add.s32 	%r53, %r21, %r12;
	mul.wide.s32 	%rd38, %r53, 4;
	add.s64 	%rd39, %rd1, %rd38;
	ld.global.f32 	%f63, [%rd39];
	add.s32 	%r54, %r62, %r13;
	mul.wide.u32 	%rd40, %r54, 4;
	add.s64 	%rd42, %rd58, %rd40;
	ld.const.f32 	%f64, [%rd42];
	fma.rn.f32 	%f71, %f63, %f64, %f71;
$L__BB1_34:
	add.s32 	%r55, %r21, 1;
	setp.gt.s32 	%p77, %r55, -1;
	setp.lt.s32 	%p78, %r55, %r27;
	and.pred  	%p79, %p77, %p78;
	and.pred  	%p80, %p1, %p79;
	not.pred 	%p81, %p80;
	@%p81 bra 	$L__BB1_36;
	cvt.s64.s32 	%rd43, %r12;
	cvt.s64.s32 	%rd45, %r62;
	add.s64 	%rd46, %rd45, %rd44;
	add.s64 	%rd47, %rd46, %rd43;
	shl.b64 	%rd48, %rd47, 2;
	add.s64 	%rd49, %rd1, %rd48;
	ld.global.f32 	%f65, [%rd49+4];
	cvt.u64.u32 	%rd50, %r13;
	add.s64 	%rd51, %rd45, %rd50;
	shl.b64 	%rd52, %rd51, 2;
	add.s64 	%rd54, %rd58, %rd52;
	ld.const.f32 	%f66, [%rd54+4];
	fma.rn.f32 	%f71, %f65, %f66, %f71;
$L__BB1_36:
	add.s32 	%r62, %r62, 2;
$L__BB1_37:
	add.s32 	%r24, %r62, %r5;
	setp.gt.s32 	%p82, %r24, -1;
	setp.lt.s32 	%p83, %r24, %r27;
	and.pred  	%p84, %p82, %p83;
	and.pred  	%p86, %p1, %p84;
	not.pred 	%p87, %p86;
	@%p87 bra 	$L__BB1_39;
	add.s32 	%r56, %r24, %r12;
	mul.wide.s32 	%rd55, %r56, 4;
	add.s64 	%rd56, %rd1, %rd55;
	ld.global.f32 	%f67, [%rd56];
	add.s32 	%r57, %r62, %r13;
	mul.wide.u32 	%rd57, %r57, 4;
	add.s64 	%rd59, %rd58, %rd57;
	ld.const.f32 	%f68, [%rd59];
	fma.rn.f32 	%f71, %f67, %f68, %f71;
$L__BB1_39:
	add.s32 	%r25, %r59, 1;
	setp.ne.s32 	%p88, %r59, %r7;
	mov.u32 	%r59, %r25;
	@%p88 bra 	$L__BB1_2;
$L__BB1_40:
	cvta.to.global.u64 	%rd60, %rd6;
	mad.lo.s32 	%r58, %r27, %r2, %r1;
	mul.wide.s32 	%rd61, %r58, 4;
	add.s64 	%rd62, %rd60, %rd61;
	st.global.f32 	[%rd62], %f71;
	ret;

}
	// .globl	_Z37convolution_2d_tiled_const_mem_kernelPfS_ii
.visible .entry _Z37convolution_2d_tiled_const_mem_kernelPfS_ii(
	.param .u64 .ptr .align 1 _Z37convolution_2d_tiled_const_mem_kernelPfS_ii_param_0,
	.param .u64 .ptr .align 1 _Z37convolution_2d_tiled_const_mem_kernelPfS_ii_param_1,
	.param .u32 _Z37convolution_2d_tiled_const_mem_kernelPfS_ii_param_2,
	.param .u32 _Z37convolution_2d_tiled_const_mem_kernelPfS_ii_param_3
)
{
	.reg .pred 	%p<11>;
	.reg .b32 	%r<24>;
	.reg .b32 	%f<245>;
	.reg .b64 	%rd<9>;
	// demoted variable
	.shared .align 4 .b8 _ZZ37convolution_2d_tiled_const_mem_kernelPfS_iiE3s_N[4096];
	ld.param.u64 	%rd1, [_Z37convolution_2d_tiled_const_mem_kernelPfS_ii_param_0];
	ld.param.u64 	%rd2, [_Z37convolution_2d_tiled_const_mem_kernelPfS_ii_param_1];
	ld.param.u32 	%r6, [_Z37convolution_2d_tiled_const_mem_kernelPfS_ii_param_2];
	ld.param.u32 	%r7, [_Z37convolution_2d_tiled_const_mem_kernelPfS_ii_param_3];
	mov.u32 	%r9, %ctaid.x;
	mov.u32 	%r10, %tid.x;
	add.s32 	%r1, %r10, -4;
	mad.lo.s32 	%r2, %r9, 24, %r1;
	mov.u32 	%r11, %ctaid.y;
	mov.u32 	%r3, %tid.y;
	mad.lo.s32 	%r12, %r11, 24, %r3;
	add.s32 	%r4, %r12, -4;
	setp.gt.s32 	%p2, %r2, -1;
	setp.lt.s32 	%p3, %r2, %r6;
	and.pred  	%p4, %p2, %p3;
	setp.gt.u32 	%p5, %r12, 3;
	and.pred  	%p6, %p4, %p5;
	setp.lt.s32 	%p7, %r4, %r7;
	and.pred  	%p1, %p6, %p7;
	shl.b32 	%r14, %r3, 7;
	mov.u32 	%r15, _ZZ37convolution_2d_tiled_const_mem_kernelPfS_iiE3s_N;
	add.s32 	%r16, %r15, %r14;
	shl.b32 	%r17, %r10, 2;
	add.s32 	%r5, %r16, %r17;
	not.pred 	%p8, %p1;
	@%p8 bra 	$L__BB2_2;
	cvta.to.global.u64 	%rd3, %rd1;
	mad.lo.s32 	%r19, %r6, %r4, %r2;
	mul.wide.s32 	%rd4, %r19, 4;
	add.s64 	%rd5, %rd3, %rd4;
	ld.global.f32 	%f1, [%rd5];
	st.shared.f32 	[%r5], %f1;
	bra.uni 	$L__BB2_3;
$L__BB2_2:
	mov.b32 	%r18, 0;
	st.shared.u32 	[%r5], %r18;
$L__BB2_3:
	bar.sync 	0;
	@%p8 bra 	$L__BB2_6;
	add.s32 	%r21, %r3, -4;
	max.u32 	%r22, %r1, %r21;
	setp.gt.u32 	%p10, %r22, 23;
	@%p10 bra 	$L__BB2_6;
	ld.shared.f32 	%f2, [%r5+-528];
	ld.const.f32 	%f3, [dc_F];
	fma.rn.f32 	%f4, %f2, %f3, 0f00000000;
	ld.shared.f32 	%f5, [%r5+-524];
	ld.const.f32 	%f6, [dc_F+4];
	fma.rn.f32 	%f7, %f5, %f6, %f4;
	ld.shared.f32 	%f8, [%r5+-520];
	ld.const.f32 	%f9, [dc_F+8];
	fma.rn.f32 	%f10, %f8, %f9, %f7;
	ld.shared.f32 	%f11, [%r5+-516];
	ld.const.f32 	%f12, [dc_F+12];
	fma.rn.f32 	%f13, %f11, %f12, %f10;
	ld.shared.f32 	%f14, [%r5+-512];
	ld.const.f32 	%f15, [dc_F+16];
	fma.rn.f32 	%f16, %f14, %f15, %f13;
	ld.shared.f32 	%f17, [%r5+-508];
	ld.const.f32 	%f18, [dc_F+20];
	fma.rn.f32 	%f19, %f17, %f18, %f16;
	ld.shared.f32 	%f20, [%r5+-504];
	ld.const.f32 	%f21, [dc_F+24];
	fma.rn.f32 	%f22, %f20, %f21, %f19;
	ld.shared.f32 	%f23, [%r5+-500];
	ld.const.f32 	%f24, [dc_F+28];
	fma.rn.f32 	%f25, %f23, %f24, %f22;
	ld.shared.f32 	%f26, [%r5+-496];
	ld.const.f32 	%f27, [dc_F+32];
	fma.rn.f32 	%f28, %f26, %f27, %f25;
	ld.shared.f32 	%f29, [%r5+-400];
	ld.const.f32 	%f30, [dc_F+36];
	fma.rn.f32 	%f31, %f29, %f30, %f28;
	ld.shared.f32 	%f32, [%r5+-396];
	ld.const.f32 	%f33, [dc_F+40];
	fma.rn.f32 	%f34, %f32, %f33, %f31;
	ld.shared.f32 	%f35, [%r5+-392];
	ld.const.f32 	%f36, [dc_F+44];
	fma.rn.f32 	%f37, %f35, %f36, %f34;
	ld.shared.f32 	%f38, [%r5+-388];
	ld.const.f32 	%f39, [dc_F+48];
	fma.rn.f32 	%f40, %f38, %f39, %f37;
	ld.shared.f32 	%f41, [%r5+-384];
	ld.const.f32 	%f42, [dc_F+52];
	fma.rn.f32 	%f43, %f41, %f42, %f40;
	ld.shared.f32 	%f44, [%r5+-380];
	ld.const.f32 	%f45, [dc_F+56];
	fma.rn.f32 	%f46, %f44, %f45, %f43;
	ld.shared.f32 	%f47, [%r5+-376];
	ld.const.f32 	%f48, [dc_F+60];
	fma.rn.f32 	%f49, %f47, %f48, %f46;
	ld.shared.f32 	%f50, [%r5+-372];
	ld.const.f32 	%f51, [dc_F+64];
	fma.rn.f32 	%f52, %f50, %f51, %f49;
	ld.shared.f32 	%f53, [%r5+-368];
	ld.const.f32 	%f54, [dc_F+68];
	fma.rn.f32 	%f55, %f53, %f54, %f52;
	ld.shared.f32 	%f56, [%r5+-272];
	ld.const.f32 	%f57, [dc_F+72];
	fma.rn.f32 	%f58, %f56, %f57, %f55;
	ld.shared.f32 	%f59, [%r5+-268];
	ld.const.f32 	%f60, [dc_F+76];
	fma.rn.f32 	%f61, %f59, %f60, %f58;
	ld.shared.f32 	%f62, [%r5+-264];
	ld.const.f32 	%f63, [dc_F+80];
	fma.rn.f32 	%f64, %f62, %f63, %f61;
	ld.shared.f32 	%f65, [%r5+-260];
	ld.const.f32 	%f66, [dc_F+84];
	fma.rn.f32 	%f67, %f65, %f66, %f64;
	ld.shared.f32 	%f68, [%r5+-256];
	ld.const.f32 	%f69, [dc_F+88];
	fma.rn.f32 	%f70, %f68, %f69, %f67;
	ld.shared.f32 	%f71, [%r5+-252];
	ld.const.f32 	%f72, [dc_F+92];
	fma.rn.f32 	%f73, %f71, %f72, %f70;
	ld.shared.f32 	%f74, [%r5+-248];
	ld.const.f32 	%f75, [dc_F+96];
	fma.rn.f32 	%f76, %f74, %f75, %f73;
	ld.shared.f32 	%f77, [%r5+-244];
	ld.const.f32 	%f78, [dc_F+100];
	fma.rn.f32 	%f79, %f77, %f78, %f76;
	ld.shared.f32 	%f80, [%r5+-240];
	ld.const.f32 	%f81, [dc_F+104];
	fma.rn.f32 	%f82, %f80, %f81, %f79;
	ld.shared.f32 	%f83, [%r5+-144];
	ld.const.f32 	%f84, [dc_F+108];
	fma.rn.f32 	%f85, %f83, %f84, %f82;
	ld.shared.f32 	%f86, [%r5+-140];
	ld.const.f32 	%f87, [dc_F+112];
	fma.rn.f32 	%f88, %f86, %f87, %f85;
	ld.shared.f32 	%f89, [%r5+-136];
	ld.const.f32 	%f90, [dc_F+116];
	fma.rn.f32 	%f91, %f89, %f90, %f88;
	ld.shared.f32 	%f92, [%r5+-132];
	ld.const.f32 	%f93, [dc_F+120];
	fma.rn.f32 	%f94, %f92, %f93, %f91;
	ld.shared.f32 	%f95, [%r5+-128];
	ld.const.f32 	%f96, [dc_F+124];
	fma.rn.f32 	%f97, %f95, %f96, %f94;
	ld.shared.f32 	%f98, [%r5+-124];
	ld.const.f32 	%f99, [dc_F+128];
	fma.rn.f32 	%f100, %f98, %f99, %f97;
	ld.shared.f32 	%f101, [%r5+-120];
	ld.const.f32 	%f102, [dc_F+132];
	fma.rn.f32 	%f103, %f101, %f102, %f100;
	ld.shared.f32 	%f104, [%r5+-116];
	ld.const.f32 	%f105, [dc_F+136];
	fma.rn.f32 	%f106, %f104, %f105, %f103;
	ld.shared.f32 	%f107, [%r5+-112];
	ld.const.f32 	%f108, [dc_F+140];
	fma.rn.f32 	%f109, %f107, %f108, %f106;
	ld.shared.f32 	%f110, [%r5+-16];
	ld.const.f32 	%f111, [dc_F+144];
	fma.rn.f32 	%f112, %f110, %f111, %f109;
	ld.shared.f32 	%f113, [%r5+-12];
	ld.const.f32 	%f114, [dc_F+148];
	fma.rn.f32 	%f115, %f113, %f114, %f112;
	ld.shared.f32 	%f116, [%r5+-8];
	ld.const.f32 	%f117, [dc_F+152];
	fma.rn.f32 	%f118, %f116, %f117, %f115;
	ld.shared.f32 	%f119, [%r5+-4];
	ld.const.f32 	%f120, [dc_F+156];
	fma.rn.f32 	%f121, %f119, %f120, %f118;
	ld.shared.f32 	%f122, [%r5];
	ld.const.f32 	%f123, [dc_F+160];
	fma.rn.f32 	%f124, %f122, %f123, %f121;
	ld.shared.f32 	%f125, [%r5+4];
	ld.const.f32 	%f126, [dc_F+164];
	fma.rn.f32 	%f127, %f125, %f126, %f124;
	ld.shared.f32 	%f128, [%r5+8];
	ld.const.f32 	%f129, [dc_F+168];
	fma.rn.f32 	%f130, %f128, %f129, %f127;
	ld.shared.f32 	%f131, [%r5+12];
	ld.const.f32 	%f132, [dc_F+172];
	fma.rn.f32 	%f133, %f131, %f132, %f130;
	ld.shared.f32 	%f134, [%r5+16];
	ld.const.f32 	%f135, [dc_F+176];
	fma.rn.f32 	%f136, %f134, %f135, %f133;
	ld.shared.f32 	%f137, [%r5+112];
	ld.const.f32 	%f138, [dc_F+180];
	fma.rn.f32 	%f139, %f137, %f138, %f136;
	ld.shared.f32 	%f140, [%r5+116];
	ld.const.f32 	%f141, [dc_F+184];
	fma.rn.f32 	%f142, %f140, %f141, %f139;
	ld.shared.f32 	%f143, [%r5+120];
	ld.const.f32 	%f144, [dc_F+188];
	fma.rn.f32 	%f145, %f143, %f144, %f142;
	ld.shared.f32 	%f146, [%r5+124];
	ld.const.f32 	%f147, [dc_F+192];
	fma.rn.f32 	%f148, %f146, %f147, %f145;
	ld.shared.f32 	%f149, [%r5+128];
	ld.const.f32 	%f150, [dc_F+196];
	fma.rn.f32 	%f151, %f149, %f150, %f148;
	ld.shared.f32 	%f152, [%r5+132];
	ld.const.f32 	%f153, [dc_F+200];
	fma.rn.f32 	%f154, %f152, %f153, %f151;
	ld.shared.f32 	%f155, [%r5+136];
	ld.const.f32 	%f156, [dc_F+204];
	fma.rn.f32 	%f157, %f155, %f156, %f154;
	ld.shared.f32 	%f158, [%r5+140];
	ld.const.f32 	%f159, [dc_F+208];
	fma.rn.f32 	%f160, %f158, %f159, %f157;
	ld.shared.f32 	%f161, [%r5+144];
	ld.const.f32 	%f162, [dc_F+212];
	fma.rn.f32 	%f163, %f161, %f162, %f160;
	ld.shared.f32 	%f164, [%r5+240];
	ld.const.f32 	%f165, [dc_F+216];
	fma.rn.f32 	%f166, %f164, %f165, %f163;
	ld.shared.f32 	%f167, [%r5+244];
	ld.const.f32 	%f168, [dc_F+220];
	fma.rn.f32 	%f169, %f167, %f168, %f166;
	ld.shared.f32 	%f170, [%r5+248];
	ld.const.f32 	%f171, [dc_F+224];
	fma.rn.f32 	%f172, %f170, %f171, %f169;
	ld.shared.f32 	%f173, [%r5+252];
	ld.const.f32 	%f174, [dc_F+228];
	fma.rn.f32 	%f175, %f173, %f174, %f172;
	ld.shared.f32 	%f176, [%r5+256];
	ld.const.f32 	%f177, [dc_F+232];
	fma.rn.f32 	%f178, %f176, %f177, %f175;
	ld.shared.f32 	%f179, [%r5+260];
	ld.const.f32 	%f180, [dc_F+236];
	fma.rn.f32 	%f181, %f179, %f180, %f178;
	ld.shared.f32 	%f182, [%r5+264];
	ld.const.f32 	%f183, [dc_F+240];
	fma.rn.f32 	%f184, %f182, %f183, %f181;
	ld.shared.f32 	%f185, [%r5+268];
	ld.const.f32 	%f186, [dc_F+244];
	fma.rn.f32 	%f187, %f185, %f186, %f184;
	ld.shared.f32 	%f188, [%r5+272];
	ld.const.f32 	%f189, [dc_F+248];
	fma.rn.f32 	%f190, %f188, %f189, %f187;
	ld.shared.f32 	%f191, [%r5+368];
	ld.const.f32 	%f192, [dc_F+252];
	fma.rn.f32 	%f193, %f191, %f192, %f190;
	ld.shared.f32 	%f194, [%r5+372];
	ld.const.f32 	%f195, [dc_F+256];
	fma.rn.f32 	%f196, %f194, %f195, %f193;
	ld.shared.f32 	%f197, [%r5+376];
	ld.const.f32 	%f198, [dc_F+260];
	fma.rn.f32 	%f199, %f197, %f198, %f196;
	ld.shared.f32 	%f200, [%r5+380];
	ld.const.f32 	%f201, [dc_F+264];
	fma.rn.f32 	%f202, %f200, %f201, %f199;
	ld.shared.f32 	%f203, [%r5+384];
	ld.const.f32 	%f204, [dc_F+268];
	fma.rn.f32 	%f205, %f203, %f204, %f202;
	ld.shared.f32 	%f206, [%r5+388];
	ld.const.f32 	%f207, [dc_F+272];
	fma.rn.f32 	%f208, %f206, %f207, %f205;
	ld.shared.f32 	%f209, [%r5+392];
	ld.const.f32 	%f210, [dc_F+276];
	fma.rn.f32 	%f211, %f209, %f210, %f208;
	ld.shared.f32 	%f212, [%r5+396];
	ld.const.f32 	%f213, [dc_F+280];
	fma.rn.f32 	%f214, %f212, %f213, %f211;
	ld.shared.f32 	%f215, [%r5+400];
	ld.const.f32 	%f216, [dc_F+284];
	fma.rn.f32 	%f217, %f215, %f216, %f214;
	ld.shared.f32 	%f218, [%r5+496];
	ld.const.f32 	%f219, [dc_F+288];
	fma.rn.f32 	%f220, %f218, %f219, %f217;
	ld.shared.f32 	%f221, [%r5+500];
	ld.const.f32 	%f222, [dc_F+292];
	fma.rn.f32 	%f223, %f221, %f222, %f220;
	ld.shared.f32 	%f224, [%r5+504];
	ld.const.f32 	%f225, [dc_F+296];
	fma.rn.f32 	%f226, %f224, %f225, %f223;
	ld.shared.f32 	%f227, [%r5+508];
	ld.const.f32 	%f228, [dc_F+300];
	fma.rn.f32 	%f229, %f227, %f228, %f226;
	ld.shared.f32 	%f230, [%r5+512];
	ld.const.f32 	%f231, [dc_F+304];
	fma.rn.f32 	%f232, %f230, %f231, %f229;
	ld.shared.f32 	%f233, [%r5+516];
	ld.const.f32 	%f234, [dc_F+308];
	fma.rn.f32 	%f235, %f233, %f234, %f232;
	ld.shared.f32 	%f236, [%r5+520];
	ld.const.f32 	%f237, [dc_F+312];
	fma.rn.f32 	%f238, %f236, %f237, %f235;
	ld.shared.f32 	%f239, [%r5+524];
	ld.const.f32 	%f240, [dc_F+316];
	fma.rn.f32 	%f241, %f239, %f240, %f238;
	ld.shared.f32 	%f242, [%r5+528];
	ld.const.f32 	%f243, [dc_F+320];
	fma.rn.f32 	%f244, %f242, %f243, %f241;
	mad.lo.s32 	%r23, %r6, %r4, %r2;
	cvta.to.global.u64 	%rd6, %rd2;
	mul.wide.s32 	%rd7, %r23, 4;
	add.s64 	%rd8, %rd6, %rd7;
	st.global.f32 	[%rd8], %f244;
$L__BB2_6:
	ret;

}
	// .globl	_Z44convolution_2d_cached_tiled_const_mem_kernelPfS_ii
.visible .entry _Z44convolution_2d_cached_tiled_const_mem_kernelPfS_ii(
	.param .u64 .ptr .align 1 _Z44convolution_2d_cached_tiled_const_mem_kernelPfS_ii_param_0,
	.param .u64 .ptr .align 1 _Z44convolution_2d_cached_tiled_const_mem_kernelPfS_ii_param_1,
	.param .u32 _Z44convolution_2d_cached_tiled_const_mem_kernelPfS_ii_param_2,
	.param .u32 _Z44convolution_2d_cached_tiled_const_mem_kernelPfS_ii_param_3
)
{
	.reg .pred 	%p<70>;
	.reg .b32 	%r<66>;
	.reg .b32 	%f<77>;
	.reg .b64 	%rd<16>;
	// demoted variable
	.shared .align 4 .b8 _ZZ44convolution_2d_cached_tiled_const_mem_kernelPfS_iiE3s_N[4096];
	ld.param.u64 	%rd6, [_Z44convolution_2d_cached_tiled_const_mem_kernelPfS_ii_param_0];
	ld.param.u64 	%rd5, [_Z44convolution_2d_cached_tiled_const_mem_kernelPfS_ii_param_1];
	ld.param.u32 	%r23, [_Z44convolution_2d_cached_tiled_const_mem_kernelPfS_ii_param_2];
	ld.param.u32 	%r25, [_Z44convolution_2d_cached_tiled_const_mem_kernelPfS_ii_param_3];
	cvta.to.global.u64 	%rd1, %rd6;
	mov.u32 	%r26, %ctaid.x;
	shl.b32 	%r1, %r26, 5;
	mov.u32 	%r2, %tid.x;
	add.s32 	%r3, %r1, %r2;
	mov.u32 	%r27, %ctaid.y;
	shl.b32 	%r28, %r27, 5;
	mov.u32 	%r62, %tid.y;
	add.s32 	%r29, %r28, %r62;
	setp.lt.s32 	%p3, %r3, 0;
	setp.ge.s32 	%p4, %r3, %r23;
	setp.ge.s32 	%p5, %r29, %r25;
	or.pred  	%p6, %p4, %p5;
	or.pred  	%p7, %p6, %p3;
	@%p7 bra 	$L__BB3_2;
	mad.lo.s32 	%r36, %r23, %r29, %r3;
	mul.wide.s32 	%rd7, %r36, 4;
	add.s64 	%rd8, %rd1, %rd7;
	ld.global.f32 	%f29, [%rd8];
	shl.b32 	%r37, %r62, 7;
	mov.u32 	%r38, _ZZ44convolution_2d_cached_tiled_const_mem_kernelPfS_iiE3s_N;
	add.s32 	%r39, %r38, %r37;
	shl.b32 	%r40, %r2, 2;
	add.s32 	%r41, %r39, %r40;
	st.shared.f32 	[%r41], %f29;
	bra.uni 	$L__BB3_3;
$L__BB3_2:
	shl.b32 	%r30, %r62, 7;
	mov.u32 	%r31, _ZZ44convolution_2d_cached_tiled_const_mem_kernelPfS_iiE3s_N;
	add.s32 	%r32, %r31, %r30;
	shl.b32 	%r33, %r2, 2;
	add.s32 	%r34, %r32, %r33;
	mov.b32 	%r35, 0;
	st.shared.u32 	[%r34], %r35;
$L__BB3_3:
	setp.ge.s32 	%p8, %r29, %r25;
	setp.ge.s32 	%p9, %r3, %r23;
	bar.sync 	0;
	or.pred  	%p10, %p9, %p8;
	@%p10 bra 	$L__BB3_43;
	add.s32 	%r6, %r2, -36;
	add.s32 	%r7, %r2, -35;
	add.s32 	%r8, %r2, -34;
	add.s32 	%r9, %r2, -33;
	add.s32 	%r43, %r3, 2;
	setp.lt.s32 	%p11, %r3, -2;
	setp.ge.s32 	%p12, %r43, %r23;
	or.pred  	%p1, %p11, %p12;
	add.s32 	%r44, %r29, -4;
	mad.lo.s32 	%r45, %r23, %r44, %r2;
	add.s32 	%r64, %r45, %r1;
	shl.b32 	%r46, %r62, 7;
	shl.b32 	%r47, %r2, 2;
	add.s32 	%r48, %r46, %r47;
	mov.u32 	%r49, _ZZ44convolution_2d_cached_tiled_const_mem_kernelPfS_iiE3s_N;
	add.s32 	%r50, %r48, %r49;
	add.s32 	%r61, %r50, -528;
	mov.u64 	%rd10, dc_F;
	add.s64 	%rd15, %rd10, 16;
	mov.f32 	%f76, 0f00000000;
	mov.b32 	%r65, -4;
	mov.u32 	%r63, %r29;
$L__BB3_5:
	setp.lt.u32 	%p13, %r6, -32;
	add.s32 	%r17, %r62, -4;
	setp.gt.u32 	%p14, %r17, 31;
	add.s32 	%r51, %r63, -4;
	setp.lt.s32 	%p15, %r51, 0;
	setp.ge.s32 	%p16, %r51, %r25;
	or.pred  	%p2, %p15, %p16;
	add.s32 	%r52, %r64, -4;
	or.pred  	%p17, %p13, %p14;
	mul.wide.s32 	%rd11, %r52, 4;
	add.s64 	%rd3, %rd1, %rd11;
	@%p17 bra 	$L__BB3_7;
	ld.shared.f32 	%f31, [%r61];
	ld.const.f32 	%f32, [%rd15+-16];
	fma.rn.f32 	%f76, %f31, %f32, %f76;
	bra.uni 	$L__BB3_9;
$L__BB3_7:
	setp.lt.s32 	%p18, %r3, 4;
	add.s32 	%r53, %r3, -4;
	setp.ge.s32 	%p19, %r53, %r23;
	or.pred  	%p20, %p18, %p19;
	or.pred  	%p21, %p2, %p20;
	@%p21 bra 	$L__BB3_9;
	ld.global.f32 	%f33, [%rd3];
	ld.const.f32 	%f34, [%rd15+-16];
	fma.rn.f32 	%f76, %f33, %f34, %f76;
$L__BB3_9:
	setp.lt.u32 	%p22, %r17, 32;
	setp.gt.u32 	%p23, %r7, -33;
	and.pred  	%p24, %p23, %p22;
	@%p24 bra 	$L__BB3_12;
	setp.lt.s32 	%p25, %r3, 3;
	add.s32 	%r54, %r3, -3;
	setp.ge.s32 	%p26, %r54, %r23;
	or.pred  	%p27, %p25, %p26;
	or.pred  	%p28, %p2, %p27;
	@%p28 bra 	$L__BB3_13;
	ld.global.f32 	%f37, [%rd3+4];
	ld.const.f32 	%f38, [%rd15+-12];
	fma.rn.f32 	%f76, %f37, %f38, %f76;
	bra.uni 	$L__BB3_13;
$L__BB3_12:
	ld.shared.f32 	%f35, [%r61+4];
	ld.const.f32 	%f36, [%rd15+-12];
	fma.rn.f32 	%f76, %f35, %f36, %f76;
$L__BB3_13:
	setp.lt.u32 	%p29, %r17, 32;
	setp.gt.u32 	%p30, %r8, -33;
	and.pred  	%p31, %p30, %p29;
	@%p31 bra 	$L__BB3_16;
	setp.lt.s32 	%p32, %r3, 2;
	add.s32 	%r55, %r3, -2;
	setp.ge.s32 	%p33, %r55, %r23;
	or.pred  	%p34, %p32, %p33;
	or.pred  	%p35, %p2, %p34;
	@%p35 bra 	$L__BB3_17;
	ld.global.f32 	%f41, [%rd3+8];
	ld.const.f32 	%f42, [%rd15+-8];
	fma.rn.f32 	%f76, %f41, %f42, %f76;
	bra.uni 	$L__BB3_17;
$L__BB3_16:
	ld.shared.f32 	%f39, [%r61+8];
	ld.const.f32 	%f40, [%rd15+-8];
	fma.rn.f32 	%f76, %f39, %f40, %f76;
$L__BB3_17:
	setp.lt.u32 	%p36, %r17, 32;
	setp.gt.u32 	%p37, %r9, -33;
	and.pred  	%p38, %p37, %p36;
	@%p38 bra 	$L__BB3_20;
	setp.lt.s32 	%p39, %r3, 1;
	or.pred  	%p40, %p2, %p39;
	@%p40 bra 	$L__BB3_21;
	ld.global.f32 	%f45, [%rd3+12];
	ld.const.f32 	%f46, [%rd15+-4];
	fma.rn.f32 	%f76, %f45, %f46, %f76;
	bra.uni 	$L__BB3_21;
$L__BB3_20:
	ld.shared.f32 	%f43, [%r61+12];
	ld.const.f32 	%f44, [%rd15+-4];
	fma.rn.f32 	%f76, %f43, %f44, %f76;
$L__BB3_21:
	max.u32 	%r56, %r2, %r17;
	setp.lt.u32 	%p41, %r56, 32;
	@%p41 bra 	$L__BB3_24;
	setp.lt.s32 	%p42, %r3, 0;
	or.pred  	%p43, %p2, %p42;
	@%p43 bra 	$L__BB3_25;
	ld.global.f32 	%f49, [%rd3+16];
	ld.const.f32 	%f50, [%rd15];
	fma.rn.f32 	%f76, %f49, %f50, %f76;
	bra.uni 	$L__BB3_25;
$L__BB3_24:
	ld.shared.f32 	%f47, [%r61+16];
	ld.const.f32 	%f48, [%rd15];
	fma.rn.f32 	%f76, %f47, %f48, %f76;
$L__BB3_25:
	setp.lt.u32 	%p44, %r17, 32;
	setp.lt.u32 	%p45, %r2, 31;
	and.pred  	%p46, %p45, %p44;
	@%p46 bra 	$L__BB3_28;
	setp.lt.s32 	%p47, %r3, -1;
	add.s32 	%r57, %r3, 1;
	setp.ge.s32 	%p48, %r57, %r23;
	or.pred  	%p49, %p47, %p48;
	or.pred  	%p50, %p2, %p49;
	@%p50 bra 	$L__BB3_29;
	ld.global.f32 	%f53, [%rd3+20];
	ld.const.f32 	%f54, [%rd15+4];
	fma.rn.f32 	%f76, %f53, %f54, %f76;
	bra.uni 	$L__BB3_29;
$L__BB3_28:
	ld.shared.f32 	%f51, [%r61+20];
	ld.const.f32 	%f52, [%rd15+4];
	fma.rn.f32 	%f76, %f51, %f52, %f76;
$L__BB3_29:
	setp.lt.u32 	%p51, %r17, 32;
	setp.lt.u32 	%p52, %r2, 30;
	and.pred  	%p53, %p52, %p51;
	@%p53 bra 	$L__BB3_32;
	or.pred  	%p54, %p2, %p1;
	@%p54 bra 	$L__BB3_33;
	ld.global.f32 	%f57, [%rd3+24];
	ld.const.f32 	%f58, [%rd15+8];
	fma.rn.f32 	%f76, %f57, %f58, %f76;
	bra.uni 	$L__BB3_33;
$L__BB3_32:
	ld.shared.f32 	%f55, [%r61+24];
	ld.const.f32 	%f56, [%rd15+8];
	fma.rn.f32 	%f76, %f55, %f56, %f76;
$L__BB3_33:
	setp.lt.u32 	%p55, %r17, 32;
	setp.lt.u32 	%p56, %r2, 29;
	and.pred  	%p57, %p56, %p55;
	@%p57 bra 	$L__BB3_36;
	setp.lt.s32 	%p58, %r3, -3;
	add.s32 	%r58, %r3, 3;
	setp.ge.s32 	%p59, %r58, %r23;
	or.pred  	%p60, %p58, %p59;
	or.pred  	%p61, %p2, %p60;
	@%p61 bra 	$L__BB3_37;
	ld.global.f32 	%f61, [%rd3+28];
	ld.const.f32 	%f62, [%rd15+12];
	fma.rn.f32 	%f76, %f61, %f62, %f76;
	bra.uni 	$L__BB3_37;
$L__BB3_36:
	ld.shared.f32 	%f59, [%r61+28];
	ld.const.f32 	%f60, [%rd15+12];
	fma.rn.f32 	%f76, %f59, %f60, %f76;
$L__BB3_37:
	setp.lt.u32 	%p62, %r17, 32;
	setp.lt.u32 	%p63, %r2, 28;
	and.pred  	%p64, %p63, %p62;
	@%p64 bra 	$L__BB3_40;
	setp.lt.s32 	%p65, %r3, -4;
	add.s32 	%r59, %r3, 4;
	setp.ge.s32 	%p66, %r59, %r23;
	or.pred  	%p67, %p65, %p66;
	or.pred  	%p68, %p2, %p67;
	@%p68 bra 	$L__BB3_41;
	ld.global.f32 	%f65, [%rd3+32];
	ld.const.f32 	%f66, [%rd15+16];
	fma.rn.f32 	%f76, %f65, %f66, %f76;
	bra.uni 	$L__BB3_41;
$L__BB3_40:
	ld.shared.f32 	%f63, [%r61+32];
	ld.const.f32 	%f64, [%rd15+16];
	fma.rn.f32 	%f76, %f63, %f64, %f76;
$L__BB3_41:
	add.s32 	%r65, %r65, 1;
	add.s64 	%rd15, %rd15, 36;
	add.s32 	%r64, %r64, %r23;
	add.s32 	%r63, %r63, 1;
	add.s32 	%r62, %r62, 1;
	add.s32 	%r61, %r61, 128;
	setp.ne.s32 	%p69, %r65, 5;
	@%p69 bra 	$L__BB3_5;
	mad.lo.s32 	%r60, %r23, %r29, %r3;
	cvta.to.global.u64 	%rd12, %rd5;
	mul.wide.s32 	%rd13, %r60, 4;
	add.s64 	%rd14, %rd12, %rd13;
	st.global.f32 	[%rd14], %f76;
$L__BB3_43:
	ret;

}


// ===== COMPILED SASS (sm_100) =====

	.target	sm_100

	.elftype	@"ET_EXEC"


//--------------------- .note.nv.tkinfo           --------------------------
	.section	.note.nv.tkinfo,"",@"SHT_NOTE"
	.sectionflags	@"SHF_NOTE_NV_TKINFO"
	.tkinfo
        /*0018*/ 	.word	0x00000002
        /*0030*/ 	.string	""
        /*0030*/ 	.string	"ptxas"
        /*0030*/ 	.string	"Cuda compilation tools, release 13.0, V13.0.88"
        /*0030*/ 	.string	"Build cuda_13.0.r13.0/compiler.36424714_0"
        /*0030*/ 	.string	"-arch sm_100 -m 64 "



//--------------------- .note.nv.cuinfo           --------------------------
	.section	.note.nv.cuinfo,"",@"SHT_NOTE"
	.sectionflags	@"SHF_NOTE_NV_CUINFO"
        /*0018*/ 	.short	0x0002
        /*001a*/ 	.short	0x0064
        /*001c*/ 	.short	0x0082
	.zero		2


//--------------------- .nv.info                  --------------------------
	.section	.nv.info,"",@"SHT_CUDA_INFO"
	.align	4


	//----- nvinfo : EIATTR_REGCOUNT
	.align		4
        /*0000*/ 	.byte	0x04, 0x2f
        /*0002*/ 	.short	(.L_2 - .L_1)
	.align		4
.L_1:
        /*0004*/ 	.word	index@(_Z27convolution_2d_basic_kernelPfS_S_iii)
        /*0008*/ 	.word	0x00000020


	//----- nvinfo : EIATTR_FRAME_SIZE
	.align		4
.L_2:
        /*000c*/ 	.byte	0x04, 0x11
        /*000e*/ 	.short	(.L_4 - .L_3)
	.align		4
.L_3:
        /*0010*/ 	.word	index@(_Z27convolution_2d_basic_kernelPfS_S_iii)
        /*0014*/ 	.word	0x00000000


	//----- nvinfo : EIATTR_REGCOUNT
	.align		4
.L_4:
        /*0018*/ 	.byte	0x04, 0x2f
        /*001a*/ 	.short	(.L_6 - .L_5)
	.align		4
.L_5:
        /*001c*/ 	.word	index@(_Z34convolution_2d_constant_mem_kernelPfS_iii)
        /*0020*/ 	.word	0x0000001a


	//----- nvinfo : EIATTR_FRAME_SIZE
	.align		4
.L_6:
        /*0024*/ 	.byte	0x04, 0x11
        /*0026*/ 	.short	(.L_8 - .L_7)
	.align		4
.L_7:
        /*0028*/ 	.word	index@(_Z34convolution_2d_constant_mem_kernelPfS_iii)
        /*002c*/ 	.word	0x00000000


	//----- nvinfo : EIATTR_REGCOUNT
	.align		4
.L_8:
        /*0030*/ 	.byte	0x04, 0x2f
        /*0032*/ 	.short	(.L_10 - .L_9)
	.align		4
.L_9:
        /*0034*/ 	.word	index@(_Z37convolution_2d_tiled_const_mem_kernelPfS_ii)
        /*0038*/ 	.word	0x00000017


	//----- nvinfo : EIATTR_FRAME_SIZE
	.align		4
.L_10:
        /*003c*/ 	.byte	0x04, 0x11
        /*003e*/ 	.short	(.L_12 - .L_11)
	.align		4
.L_11:
        /*0040*/ 	.word	index@(_Z37convolution_2d_tiled_const_mem_kernelPfS_ii)
        /*0044*/ 	.word	0x00000000


	//----- nvinfo : EIATTR_REGCOUNT
	.align		4
.L_12:
        /*0048*/ 	.byte	0x04, 0x2f
        /*004a*/ 	.short	(.L_14 - .L_13)
	.align		4
.L_13:
        /*004c*/ 	.word	index@(_Z44convolution_2d_cached_tiled_const_mem_kernelPfS_ii)
        /*0050*/ 	.word	0x00000018


	//----- nvinfo : EIATTR_FRAME_SIZE
	.align		4
.L_14:
        /*0054*/ 	.byte	0x04, 0x11
        /*0056*/ 	.short	(.L_16 - .L_15)
	.align		4
.L_15:
        /*0058*/ 	.word	index@(_Z44convolution_2d_cached_tiled_const_mem_kernelPfS_ii)
        /*005c*/ 	.word	0x00000000


	//----- nvinfo : EIATTR_MIN_STACK_SIZE
	.align		4
.L_16:
        /*0060*/ 	.byte	0x04, 0x12
        /*0062*/ 	.short	(.L_18 - .L_17)
	.align		4
.L_17:
        /*0064*/ 	.word	index@(_Z44convolution_2d_cached_tiled_const_mem_kernelPfS_ii)
        /*0068*/ 	.word	0x00000000


	//----- nvinfo : EIATTR_MIN_STACK_SIZE
	.align		4
.L_18:
        /*006c*/ 	.byte	0x04, 0x12
        /*006e*/ 	.short	(.L_20 - .L_19)
	.align		4
.L_19:
        /*0070*/ 	.word	index@(_Z37convolution_2d_tiled_const_mem_kernelPfS_ii)
        /*0074*/ 	.word	0x00000000


	//----- nvinfo : EIATTR_MIN_STACK_SIZE
	.align		4
.L_20:
        /*0078*/ 	.byte	0x04, 0x12
        /*007a*/ 	.short	(.L_22 - .L_21)
	.align		4
.L_21:
        /*007c*/ 	.word	index@(_Z34convolution_2d_constant_mem_kernelPfS_iii)
        /*0080*/ 	.word	0x00000000


	//----- nvinfo : EIATTR_MIN_STACK_SIZE
	.align		4
.L_22:
        /*0084*/ 	.byte	0x04, 0x12
        /*0086*/ 	.short	(.L_24 - .L_23)
	.align		4
.L_23:
        /*0088*/ 	.word	index@(_Z27convolution_2d_basic_kernelPfS_S_iii)
        /*008c*/ 	.word	0x00000000
.L_24:


//--------------------- .nv.compat                --------------------------
	.section	.nv.compat,"",@"SHT_CUDA_COMPAT_INFO"
	.align	4
        /*0000*/ 	.byte	0x02, 0x09, 0x00, 0x00, 0x02, 0x02, 0x01, 0x00, 0x02, 0x05, 0x05, 0x00, 0x03, 0x07, 0x01, 0x01
        /*0010*/ 	.byte	0x02, 0x03, 0x00, 0x00, 0x02, 0x06, 0x01, 0x00, 0x04, 0x0b, 0x08, 0x00, 0x09, 0x00, 0x00, 0x00
        /*0020*/ 	.byte	0x00, 0x00, 0x00, 0x00


//--------------------- .nv.info._Z44convolution_2d_cached_tiled_const_mem_kernelPfS_ii --------------------------
	.section	.nv.info._Z44convolution_2d_cached_tiled_const_mem_kernelPfS_ii,"",@"SHT_CUDA_INFO"
	.sectionflags	@""
	.align	4


	//----- nvinfo : EIATTR_CUDA_API_VERSION
	.align		4
        /*0000*/ 	.byte	0x04, 0x37
        /*0002*/ 	.short	(.L_26 - .L_25)
.L_25:
        /*0004*/ 	.word	0x00000082


	//----- nvinfo : EIATTR_KPARAM_INFO
	.align		4
.L_26:
        /*0008*/ 	.byte	0x04, 0x17
        /*000a*/ 	.short	(.L_28 - .L_27)
.L_27:
        /*000c*/ 	.word	0x00000000
        /*0010*/ 	.short	0x0003
        /*0012*/ 	.short	0x0014
        /*0014*/ 	.byte	0x00, 0xf0, 0x11, 0x00


	//----- nvinfo : EIATTR_KPARAM_INFO
	.align		4
.L_28:
        /*0018*/ 	.byte	0x04, 0x17
        /*001a*/ 	.short	(.L_30 - .L_29)
.L_29:
        /*001c*/ 	.word	0x00000000
        /*0020*/ 	.short	0x0002
        /*0022*/ 	.short	0x0010
        /*0024*/ 	.byte	0x00, 0xf0, 0x11, 0x00


	//----- nvinfo : EIATTR_KPARAM_INFO
	.align		4
.L_30:
        /*0028*/ 	.byte	0x04, 0x17
        /*002a*/ 	.short	(.L_32 - .L_31)
.L_31:
        /*002c*/ 	.word	0x00000000
        /*0030*/ 	.short	0x0001
        /*0032*/ 	.short	0x0008
        /*0034*/ 	.byte	0x00, 0xf5, 0x21, 0x00


	//----- nvinfo : EIATTR_KPARAM_INFO
	.align		4
.L_32:
        /*0038*/ 	.byte	0x04, 0x17
        /*003a*/ 	.short	(.L_34 - .L_33)
.L_33:
        /*003c*/ 	.word	0x00000000
        /*0040*/ 	.short	0x0000
        /*0042*/ 	.short	0x0000
        /*0044*/ 	.byte	0x00, 0xf5, 0x21, 0x00


	//----- nvinfo : EIATTR_SPARSE_MMA_MASK
	.align		4
.L_34:
        /*0048*/ 	.byte	0x03, 0x50
        /*004a*/ 	.short	0x0000


	//----- nvinfo : EIATTR_MAXREG_COUNT
	.align		4
        /*004c*/ 	.byte	0x03, 0x1b
        /*004e*/ 	.short	0x00ff


	//----- nvinfo : EIATTR_NUM_BARRIERS
	.align		4
        /*0050*/ 	.byte	0x02, 0x4c
        /*0052*/ 	.byte	0x01
	.zero		1


	//----- nvinfo : EIATTR_MERCURY_ISA_VERSION
	.align		4
        /*0054*/ 	.byte	0x03, 0x5f
        /*0056*/ 	.short	0x0101


	//----- nvinfo : EIATTR_VRC_CTA_INIT_COUNT
	.align		4
        /*0058*/ 	.byte	0x02, 0x4a
	.zero		1
	.zero		1


	//----- nvinfo : EIATTR_EXIT_INSTR_OFFSETS
	.align		4
        /*005c*/ 	.byte	0x04, 0x1c
        /*005e*/ 	.short	(.L_36 - .L_35)


	//   ....[0]....
.L_35:
        /*0060*/ 	.word	0x00000230


	//   ....[1]....
        /*0064*/ 	.word	0x00005410


	//----- nvinfo : EIATTR_CRS_STACK_SIZE
	.align		4
.L_36:
        /*0068*/ 	.byte	0x04, 0x1e
        /*006a*/ 	.short	(.L_38 - .L_37)
.L_37:
        /*006c*/ 	.word	0x00000000


	//----- nvinfo : EIATTR_CBANK_PARAM_SIZE
	.align		4
.L_38:
        /*0070*/ 	.byte	0x03, 0x19
        /*0072*/ 	.short	0x0018


	//----- nvinfo : EIATTR_PARAM_CBANK
	.align		4
        /*0074*/ 	.byte	0x04, 0x0a
        /*0076*/ 	.short	(.L_40 - .L_39)
	.align		4
.L_39:
        /*0078*/ 	.word	index@(.nv.constant0._Z44convolution_2d_cached_tiled_const_mem_kernelPfS_ii)
        /*007c*/ 	.short	0x0380
        /*007e*/ 	.short	0x0018


	//----- nvinfo : EIATTR_SW_WAR
	.align		4
.L_40:
        /*0080*/ 	.byte	0x04, 0x36
        /*0082*/ 	.short	(.L_42 - .L_41)
.L_41:
        /*0084*/ 	.word	0x00000008
.L_42:


//--------------------- .nv.info._Z37convolution_2d_tiled_const_mem_kernelPfS_ii --------------------------
	.section	.nv.info._Z37convolution_2d_tiled_const_mem_kernelPfS_ii,"",@"SHT_CUDA_INFO"
	.sectionflags	@""
	.align	4


	//----- nvinfo : EIATTR_CUDA_API_VERSION
	.align		4
        /*0000*/ 	.byte	0x04, 0x37
        /*0002*/ 	.short	(.L_44 - .L_43)
.L_43:
        /*0004*/ 	.word	0x00000082


	//----- nvinfo : EIATTR_KPARAM_INFO
	.align		4
.L_44:
        /*0008*/ 	.byte	0x04, 0x17
        /*000a*/ 	.short	(.L_46 - .L_45)
.L_45:
        /*000c*/ 	.word	0x00000000
        /*0010*/ 	.short	0x0003
        /*0012*/ 	.short	0x0014
        /*0014*/ 	.byte	0x00, 0xf0, 0x11, 0x00


	//----- nvinfo : EIATTR_KPARAM_INFO
	.align		4
.L_46:
        /*0018*/ 	.byte	0x04, 0x17
        /*001a*/ 	.short	(.L_48 - .L_47)
.L_47:
        /*001c*/ 	.word	0x00000000
        /*0020*/ 	.short	0x0002
        /*0022*/ 	.short	0x0010
        /*0024*/ 	.byte	0x00, 0xf0, 0x11, 0x00


	//----- nvinfo : EIATTR_KPARAM_INFO
	.align		4
.L_48:
        /*0028*/ 	.byte	0x04, 0x17
        /*002a*/ 	.short	(.L_50 - .L_49)
.L_49:
        /*002c*/ 	.word	0x00000000
        /*0030*/ 	.short	0x0001
        /*0032*/ 	.short	0x0008
        /*0034*/ 	.byte	0x00, 0xf5, 0x21, 0x00


	//----- nvinfo : EIATTR_KPARAM_INFO
	.align		4
.L_50:
        /*0038*/ 	.byte	0x04, 0x17
        /*003a*/ 	.short	(.L_52 - .L_51)
.L_51:
        /*003c*/ 	.word	0x00000000
        /*0040*/ 	.short	0x0000
        /*0042*/ 	.short	0x0000
        /*0044*/ 	.byte	0x00, 0xf5, 0x21, 0x00


	//----- nvinfo : EIATTR_SPARSE_MMA_MASK
	.align		4
.L_52:
        /*0048*/ 	.byte	0x03, 0x50
        /*004a*/ 	.short	0x0000


	//----- nvinfo : EIATTR_MAXREG_COUNT
	.align		4
        /*004c*/ 	.byte	0x03, 0x1b
        /*004e*/ 	.short	0x00ff


	//----- nvinfo : EIATTR_NUM_BARRIERS
	.align		4
        /*0050*/ 	.byte	0x02, 0x4c
        /*0052*/ 	.byte	0x01
	.zero		1


	//----- nvinfo : EIATTR_MERCURY_ISA_VERSION
	.align		4
        /*0054*/ 	.byte	0x03, 0x5f
        /*0056*/ 	.short	0x0101


	//----- nvinfo : EIATTR_VRC_CTA_INIT_COUNT
	.align		4
        /*0058*/ 	.byte	0x02, 0x4a
	.zero		1
	.zero		1


	//----- nvinfo : EIATTR_EXIT_INSTR_OFFSETS
	.align		4
        /*005c*/ 	.byte	0x04, 0x1c
        /*005e*/ 	.short	(.L_54 - .L_53)


	//   ....[0]....
.L_53:
        /*0060*/ 	.word	0x000001b0


	//   ....[1]....
        /*0064*/ 	.word	0x000001e0


	//   ....[2]....
        /*0068*/ 	.word	0x00000da0


	//----- nvinfo : EIATTR_CBANK_PARAM_SIZE
	.align		4
.L_54:
        /*006c*/ 	.byte	0x03, 0x19
        /*006e*/ 	.short	0x0018


	//----- nvinfo : EIATTR_PARAM_CBANK
	.align		4
        /*0070*/ 	.byte	0x04, 0x0a
        /*0072*/ 	.short	(.L_56 - .L_55)
	.align		4
.L_55:
        /*0074*/ 	.word	index@(.nv.constant0._Z37convolution_2d_tiled_const_mem_kernelPfS_ii)
        /*0078*/ 	.short	0x0380
        /*007a*/ 	.short	0x0018


	//----- nvinfo : EIATTR_SW_WAR
	.align		4
.L_56:
        /*007c*/ 	.byte	0x04, 0x36
        /*007e*/ 	.short	(.L_58 - .L_57)
.L_57:
        /*0080*/ 	.word	0x00000008
.L_58:


//--------------------- .nv.info._Z34convolution_2d_constant_mem_kernelPfS_iii --------------------------
	.section	.nv.info._Z34convolution_2d_constant_mem_kernelPfS_iii,"",@"SHT_CUDA_INFO"
	.sectionflags	@""
	.align	4


	//----- nvinfo : EIATTR_CUDA_API_VERSION
	.align		4
        /*0000*/ 	.byte	0x04, 0x37
        /*0002*/ 	.short	(.L_60 - .L_59)
.L_59:
        /*0004*/ 	.word	0x00000082


	//----- nvinfo : EIATTR_KPARAM_INFO
	.align		4
.L_60:
        /*0008*/ 	.byte	0x04, 0x17
        /*000a*/ 	.short	(.L_62 - .L_61)
.L_61:
        /*000c*/ 	.word	0x00000000
        /*0010*/ 	.short	0x0004
        /*0012*/ 	.short	0x0018
        /*0014*/ 	.byte	0x00, 0xf0, 0x11, 0x00


	//----- nvinfo : EIATTR_KPARAM_INFO
	.align		4
.L_62:
        /*0018*/ 	.byte	0x04, 0x17
        /*001a*/ 	.short	(.L_64 - .L_63)
.L_63:
        /*001c*/ 	.word	0x00000000
        /*0020*/ 	.short	0x0003
        /*0022*/ 	.short	0x0014
        /*0024*/ 	.byte	0x00, 0xf0, 0x11, 0x00


	//----- nvinfo : EIATTR_KPARAM_INFO
	.align		4
.L_64:
        /*0028*/ 	.byte	0x04, 0x17
        /*002a*/ 	.short	(.L_66 - .L_65)
.L_65:
        /*002c*/ 	.word	0x00000000
        /*0030*/ 	.short	0x0002
        /*0032*/ 	.short	0x0010
        /*0034*/ 	.byte	0x00, 0xf0, 0x11, 0x00


	//----- nvinfo : EIATTR_KPARAM_INFO
	.align		4
.L_66:
        /*0038*/ 	.byte	0x04, 0x17
        /*003a*/ 	.short	(.L_68 - .L_67)
.L_67:
        /*003c*/ 	.word	0x00000000
        /*0040*/ 	.short	0x0001
        /*0042*/ 	.short	0x0008
        /*0044*/ 	.byte	0x00, 0xf5, 0x21, 0x00


	//----- nvinfo : EIATTR_KPARAM_INFO
	.align		4
.L_68:
        /*0048*/ 	.byte	0x04, 0x17
        /*004a*/ 	.short	(.L_70 - .L_69)
.L_69:
        /*004c*/ 	.word	0x00000000
        /*0050*/ 	.short	0x0000
        /*0052*/ 	.short	0x0000
        /*0054*/ 	.byte	0x00, 0xf5, 0x21, 0x00


	//----- nvinfo : EIATTR_SPARSE_MMA_MASK
	.align		4
.L_70:
        /*0058*/ 	.byte	0x03, 0x50
        /*005a*/ 	.short	0x0000


	//----- nvinfo : EIATTR_MAXREG_COUNT
	.align		4
        /*005c*/ 	.byte	0x03, 0x1b
        /*005e*/ 	.short	0x00ff


	//----- nvinfo : EIATTR_MERCURY_ISA_VERSION
	.align		4
        /*0060*/ 	.byte	0x03, 0x5f
        /*0062*/ 	.short	0x0101


	//----- nvinfo : EIATTR_VRC_CTA_INIT_COUNT
	.align		4
        /*0064*/ 	.byte	0x02, 0x4a
	.zero		1
	.zero		1


	//----- nvinfo : EIATTR_EXIT_INSTR_OFFSETS
	.align		4
        /*0068*/ 	.byte	0x04, 0x1c
        /*006a*/ 	.short	(.L_72 - .L_71)


	//   ....[0]....
.L_71:
        /*006c*/ 	.word	0x00000d10


	//----- nvinfo : EIATTR_CRS_STACK_SIZE
	.align		4
.L_72:
        /*0070*/ 	.byte	0x04, 0x1e
        /*0072*/ 	.short	(.L_74 - .L_73)
.L_73:
        /*0074*/ 	.word	0x00000000


	//----- nvinfo : EIATTR_CBANK_PARAM_SIZE
	.align		4
.L_74:
        /*0078*/ 	.byte	0x03, 0x19
        /*007a*/ 	.short	0x001c


	//----- nvinfo : EIATTR_PARAM_CBANK
	.align		4
        /*007c*/ 	.byte	0x04, 0x0a
        /*007e*/ 	.short	(.L_76 - .L_75)
	.align		4
.L_75:
        /*0080*/ 	.word	index@(.nv.constant0._Z34convolution_2d_constant_mem_kernelPfS_iii)
        /*0084*/ 	.short	0x0380
        /*0086*/ 	.short	0x001c


	//----- nvinfo : EIATTR_SW_WAR
	.align		4
.L_76:
        /*0088*/ 	.byte	0x04, 0x36
        /*008a*/ 	.short	(.L_78 - .L_77)
.L_77:
        /*008c*/ 	.word	0x00000008
.L_78:


//--------------------- .nv.info._Z27convolution_2d_basic_kernelPfS_S_iii --------------------------
	.section	.nv.info._Z27convolution_2d_basic_kernelPfS_S_iii,"",@"SHT_CUDA_INFO"
	.sectionflags	@""
	.align	4


	//----- nvinfo : EIATTR_CUDA_API_VERSION
	.align		4
        /*0000*/ 	.byte	0x04, 0x37
        /*0002*/ 	.short	(.L_80 - .L_79)
.L_79:
        /*0004*/ 	.word	0x00000082


	//----- nvinfo : EIATTR_KPARAM_INFO
	.align		4
.L_80:
        /*0008*/ 	.byte	0x04, 0x17
        /*000a*/ 	.short	(.L_82 - .L_81)
.L_81:
        /*000c*/ 	.word	0x00000000
        /*0010*/ 	.short	0x0005
        /*0012*/ 	.short	0x0020
        /*0014*/ 	.byte	0x00, 0xf0, 0x11, 0x00


	//----- nvinfo : EIATTR_KPARAM_INFO
	.align		4
.L_82:
        /*0018*/ 	.byte	0x04, 0x17
        /*001a*/ 	.short	(.L_84 - .L_83)
.L_83:
        /*001c*/ 	.word	0x00000000
        /*0020*/ 	.short	0x0004
        /*0022*/ 	.short	0x001c
        /*0024*/ 	.byte	0x00, 0xf0, 0x11, 0x00


	//----- nvinfo : EIATTR_KPARAM_INFO
	.align		4
.L_84:
        /*0028*/ 	.byte	0x04, 0x17
        /*002a*/ 	.short	(.L_86 - .L_85)
.L_85:
        /*002c*/ 	.word	0x00000000
        /*0030*/ 	.short	0x0003
        /*0032*/ 	.short	0x0018
        /*0034*/ 	.byte	0x00, 0xf0, 0x11, 0x00


	//----- nvinfo : EIATTR_KPARAM_INFO
	.align		4
.L_86:
        /*0038*/ 	.byte	0x04, 0x17
        /*003a*/ 	.short	(.L_88 - .L_87)
.L_87:
        /*003c*/ 	.word	0x00000000
        /*0040*/ 	.short	0x0002
        /*0042*/ 	.short	0x0010
        /*0044*/ 	.byte	0x00, 0xf5, 0x21, 0x00


	//----- nvinfo : EIATTR_KPARAM_INFO
	.align		4
.L_88:
        /*0048*/ 	.byte	0x04, 0x17
        /*004a*/ 	.short	(.L_90 - .L_89)
.L_89:
        /*004c*/ 	.word	0x00000000
        /*0050*/ 	.short	0x0001
        /*0052*/ 	.short	0x0008
        /*0054*/ 	.byte	0x00, 0xf5, 0x21, 0x00


	//----- nvinfo : EIATTR_KPARAM_INFO
	.align		4
.L_90:
        /*0058*/ 	.byte	0x04, 0x17
        /*005a*/ 	.short	(.L_92 - .L_91)
.L_91:
        /*005c*/ 	.word	0x00000000
        /*0060*/ 	.short	0x0000
        /*0062*/ 	.short	0x0000
        /*0064*/ 	.byte	0x00, 0xf5, 0x21, 0x00


	//----- nvinfo : EIATTR_SPARSE_MMA_MASK
	.align		4
.L_92:
        /*0068*/ 	.byte	0x03, 0x50
        /*006a*/ 	.short	0x0000


	//----- nvinfo : EIATTR_MAXREG_COUNT
	.align		4
        /*006c*/ 	.byte	0x03, 0x1b
        /*006e*/ 	.short	0x00ff


	//----- nvinfo : EIATTR_MERCURY_ISA_VERSION
	.align		4
        /*0070*/ 	.byte	0x03, 0x5f
        /*0072*/ 	.short	0x0101


	//----- nvinfo : EIATTR_VRC_CTA_INIT_COUNT
	.align		4
        /*0074*/ 	.byte	0x02, 0x4a
	.zero		1
	.zero		1


	//----- nvinfo : EIATTR_EXIT_INSTR_OFFSETS
	.align		4
        /*0078*/ 	.byte	0x04, 0x1c
        /*007a*/ 	.short	(.L_94 - .L_93)


	//   ....[0]....
.L_93:
        /*007c*/ 	.word	0x00000e00


	//----- nvinfo : EIATTR_CRS_STACK_SIZE
	.align		4
.L_94:
        /*0080*/ 	.byte	0x04, 0x1e
        /*0082*/ 	.short	(.L_96 - .L_95)
.L_95:
        /*0084*/ 	.word	0x00000000


	//----- nvinfo : EIATTR_CBANK_PARAM_SIZE
	.align		4
.L_96:
        /*0088*/ 	.byte	0x03, 0x19
        /*008a*/ 	.short	0x0024


	//----- nvinfo : EIATTR_PARAM_CBANK
	.align		4
        /*008c*/ 	.byte	0x04, 0x0a
        /*008e*/ 	.short	(.L_98 - .L_97)
	.align		4
.L_97:
        /*0090*/ 	.word	index@(.nv.constant0._Z27convolution_2d_basic_kernelPfS_S_iii)
        /*0094*/ 	.short	0x0380
        /*0096*/ 	.short	0x0024


	//----- nvinfo : EIATTR_SW_WAR
	.align		4
.L_98:
        /*0098*/ 	.byte	0x04, 0x36
        /*009a*/ 	.short	(.L_100 - .L_99)
.L_99:
        /*009c*/ 	.word	0x00000008
.L_100:


//--------------------- .nv.callgraph             --------------------------
	.section	.nv.callgraph,"",@"SHT_CUDA_CALLGRAPH"
	.align	4
	.sectionentsize	8
	.align		4
        /*0000*/ 	.word	0x00000000
	.align		4
        /*0004*/ 	.word	0xffffffff
	.align		4
        /*0008*/ 	.word	0x00000000
	.align		4
        /*000c*/ 	.word	0xfffffffe
	.align		4
        /*0010*/ 	.word	0x00000000
	.align		4
        /*0014*/ 	.word	0xfffffffd
	.align		4
        /*0018*/ 	.word	0x00000000
	.align		4
        /*001c*/ 	.word	0xfffffffc


//--------------------- .nv.constant3             --------------------------
	.section	.nv.constant3,"a",@progbits
	.align	4
.nv.constant3:
	.type		dc_F,@object
	.size		dc_F,(.L_0 - dc_F)
dc_F:
	.zero		324
.L_0:


//--------------------- .text._Z44convolution_2d_cached_tiled_const_mem_kernelPfS_ii --------------------------
	.section	.text._Z44convolution_2d_cached_tiled_const_mem_kernelPfS_ii,"ax",@progbits
	.align	128
        .global         _Z44convolution_2d_cached_tiled_const_mem_kernelPfS_ii
        .type           _Z44convolution_2d_cached_tiled_const_mem_kernelPfS_ii,@function
        .size           _Z44convolution_2d_cached_tiled_const_mem_kernelPfS_ii,(.L_x_257 - _Z44convolution_2d_cached_tiled_const_mem_kernelPfS_ii)
        .other          _Z44convolution_2d_cached_tiled_const_mem_kernelPfS_ii,@"STO_CUDA_ENTRY STV_DEFAULT"
_Z44convolution_2d_cached_tiled_const_mem_kernelPfS_ii:
.text._Z44convolution_2d_cached_tiled_const_mem_kernelPfS_ii:
[----:B------:R-:W-:Y:S01]  /*0000*/  LDC R1, c[0x0][0x37c] ;  /* 0x0000df00ff017b82 */ /* 0x000fe20000000800 */
[----:B------:R-:W0:Y:S07]  /*0010*/  S2R R3, SR_CTAID.Y ;  /* 0x0000000000037919 */ /* 0x000e2e0000002600 */
[----:B------:R-:W1:Y:S01]  /*0020*/  LDC.64 R4, c[0x0][0x390] ;  /* 0x0000e400ff047b82 */ /* 0x000e620000000a00 */
[----:B------:R-:W2:Y:S01]  /*0030*/  LDCU.64 UR6, c[0x0][0x358] ;  /* 0x00006b00ff0677ac */ /* 0x000ea20008000a00 */
[----:B------:R-:W-:Y:S01]  /*0040*/  BSSY.RECONVERGENT B0, `(.L_x_0) ;  /* 0x000001d000007945 */ /* 0x000fe20003800200 */
[----:B------:R-:W0:Y:S01]  /*0050*/  S2R R10, SR_TID.Y ;  /* 0x00000000000a7919 */ /* 0x000e220000002200 */
[----:B------:R-:W3:Y:S01]  /*0060*/  S2R R12, SR_CTAID.X ;  /* 0x00000000000c7919 */ /* 0x000ee20000002500 */
[----:B------:R-:W3:Y:S01]  /*0070*/  S2R R11, SR_TID.X ;  /* 0x00000000000b7919 */ /* 0x000ee20000002100 */
[----:B0-----:R-:W-:-:S05]  /*0080*/  IMAD R8, R3, 0x20, R10 ;  /* 0x0000002003087824 */ /* 0x001fca00078e020a */
[----:B-1----:R-:W-:Y:S01]  /*0090*/  ISETP.GE.AND P0, PT, R8, R5, PT ;  /* 0x000000050800720c */ /* 0x002fe20003f06270 */
[----:B---3--:R-:W-:-:S05]  /*00a0*/  IMAD R9, R12, 0x20, R11 ;  /* 0x000000200c097824 */ /* 0x008fca00078e020b */
[----:B------:R-:W-:-:S04]  /*00b0*/  ISETP.GE.OR P0, PT, R9, R4, P0 ;  /* 0x000000040900720c */ /* 0x000fc80000706670 */
[----:B------:R-:W-:-:S13]  /*00c0*/  ISETP.LT.OR P1, PT, R9, RZ, P0 ;  /* 0x000000ff0900720c */ /* 0x000fda0000721670 */
[----:B--2---:R-:W-:Y:S05]  /*00d0*/  @P1 BRA `(.L_x_1) ;  /* 0x0000000000301947 */ /* 0x004fea0003800000 */
[----:B------:R-:W0:Y:S01]  /*00e0*/  LDC.64 R2, c[0x0][0x380] ;  /* 0x0000e000ff027b82 */ /* 0x000e220000000a00 */
[----:B------:R-:W-:-:S04]  /*00f0*/  IMAD R7, R8, R4, R9 ;  /* 0x0000000408077224 */ /* 0x000fc800078e0209 */
[----:B0-----:R-:W-:-:S06]  /*0100*/  IMAD.WIDE R2, R7, 0x4, R2 ;  /* 0x0000000407027825 */ /* 0x001fcc00078e0202 */
[----:B------:R-:W2:Y:S01]  /*0110*/  LDG.E R2, desc[UR6][R2.64] ;  /* 0x0000000602027981 */ /* 0x000ea2000c1e1900 */
[----:B------:R-:W0:Y:S01]  /*0120*/  S2UR UR5, SR_CgaCtaId ;  /* 0x00000000000579c3 */ /* 0x000e220000008800 */
[----:B------:R-:W-:Y:S02]  /*0130*/  UMOV UR4, 0x400 ;  /* 0x0000040000047882 */ /* 0x000fe40000000000 */
[----:B0-----:R-:W-:-:S06]  /*0140*/  ULEA UR4, UR5, UR4, 0x18 ;  /* 0x0000000405047291 */ /* 0x001fcc000f8ec0ff */
[----:B------:R-:W-:-:S04]  /*0150*/  IMAD.U32 R7, RZ, RZ, UR4 ;  /* 0x00000004ff077e24 */ /* 0x000fc8000f8e00ff */
[----:B------:R-:W-:-:S04]  /*0160*/  IMAD R0, R10, 0x80, R7 ;  /* 0x000000800a007824 */ /* 0x000fc800078e0207 */
[----:B------:R-:W-:-:S05]  /*0170*/  IMAD R13, R11, 0x4, R0 ;  /* 0x000000040b0d7824 */ /* 0x000fca00078e0200 */
[----:B--2---:R1:W-:Y:S01]  /*0180*/  STS [R13], R2 ;  /* 0x000000020d007388 */ /* 0x0043e20000000800 */
[----:B------:R-:W-:Y:S05]  /*0190*/  BRA `(.L_x_2) ;  /* 0x00000000001c7947 */ /* 0x000fea0003800000 */
.L_x_1:
[----:B------:R-:W0:Y:S01]  /*01a0*/  S2UR UR5, SR_CgaCtaId ;  /* 0x00000000000579c3 */ /* 0x000e220000008800 */
[----:B------:R-:W-:Y:S02]  /*01b0*/  UMOV UR4, 0x400 ;  /* 0x0000040000047882 */ /* 0x000fe40000000000 */
[----:B0-----:R-:W-:-:S06]  /*01c0*/  ULEA UR4, UR5, UR4, 0x18 ;  /* 0x0000000405047291 */ /* 0x001fcc000f8ec0ff */
[----:B------:R-:W-:-:S04]  /*01d0*/  IMAD.U32 R7, RZ, RZ, UR4 ;  /* 0x00000004ff077e24 */ /* 0x000fc8000f8e00ff */
[----:B------:R-:W-:-:S04]  /*01e0*/  IMAD R0, R10, 0x80, R7 ;  /* 0x000000800a007824 */ /* 0x000fc800078e0207 */
[----:B------:R-:W-:-:S05]  /*01f0*/  IMAD R0, R11, 0x4, R0 ;  /* 0x000000040b007824 */ /* 0x000fca00078e0200 */
[----:B------:R0:W-:Y:S02]  /*0200*/  STS [R0], RZ ;  /* 0x000000ff00007388 */ /* 0x0001e40000000800 */
.L_x_2:
[----:B------:R-:W-:Y:S05]  /*0210*/  BSYNC.RECONVERGENT B0 ;  /* 0x0000000000007941 */ /* 0x000fea0003800200 */
.L_x_0:
[----:B------:R-:W-:Y:S06]  /*0220*/  BAR.SYNC.DEFER_BLOCKING 0x0 ;  /* 0x0000000000007b1d */ /* 0x000fec0000010000 */
[----:B------:R-:W-:Y:S05]  /*0230*/  @P0 EXIT ;  /* 0x000000000000094d */ /* 0x000fea0003800000 */
[C---:B------:R-:W-:Y:S01]  /*0240*/  VIADD R16, R10.reuse, 0xfffffffc ;  /* 0xfffffffc0a107836 */ /* 0x040fe20000000000 */
[----:B-1----:R-:W1:Y:S01]  /*0250*/  LDC.64 R2, c[0x0][0x380] ;  /* 0x0000e000ff027b82 */ /* 0x002e620000000a00 */
[----:B------:R-:W-:Y:S01]  /*0260*/  VIADD R15, R11, 0xffffffdc ;  /* 0xffffffdc0b0f7836 */ /* 0x000fe20000000000 */
[----:B------:R-:W-:Y:S01]  /*0270*/  BSSY.RECONVERGENT B0, `(.L_x_3) ;  /* 0x000001f000007945 */ /* 0x000fe20003800200 */
[----:B0-----:R-:W-:Y:S01]  /*0280*/  IMAD R0, R10, 0x20, R11 ;  /* 0x000000200a007824 */ /* 0x001fe200078e020b */
[----:B------:R-:W-:Y:S01]  /*0290*/  ISETP.GT.U32.AND P1, PT, R16, 0x1f, PT ;  /* 0x0000001f1000780c */ /* 0x000fe20003f24070 */
[----:B------:R-:W-:Y:S01]  /*02a0*/  VIADD R18, R8, 0xfffffffc ;  /* 0xfffffffc08127836 */ /* 0x000fe20000000000 */
[----:B------:R-:W-:Y:S01]  /*02b0*/  ISETP.GE.U32.AND P4, PT, R16, 0x20, PT ;  /* 0x000000201000780c */ /* 0x000fe20003f86070 */
[----:B------:R-:W-:Y:S01]  /*02c0*/  IMAD.U32 R7, R0, 0x4, R7 ;  /* 0x0000000400077824 */ /* 0x000fe200078e0007 */
[----:B------:R-:W-:Y:S01]  /*02d0*/  ISETP.LT.U32.OR P1, PT, R15, -0x20, P1 ;  /* 0xffffffe00f00780c */ /* 0x000fe20000f21470 */
[C---:B------:R-:W-:Y:S01]  /*02e0*/  IMAD R19, R18.reuse, R4, R11 ;  /* 0x0000000412137224 */ /* 0x040fe200078e020b */
[----:B------:R-:W-:Y:S01]  /*02f0*/  ISETP.GE.AND P2, PT, R18, R5, PT ;  /* 0x000000051200720c */ /* 0x000fe20003f46270 */
[----:B------:R-:W-:-:S02]  /*0300*/  VIADD R13, R9, 0x2 ;  /* 0x00000002090d7836 */ /* 0x000fc40000000000 */
[----:B------:R-:W-:Y:S01]  /*0310*/  IMAD R19, R12, 0x20, R19 ;  /* 0x000000200c137824 */ /* 0x000fe200078e0213 */
[----:B------:R-:W-:Y:S01]  /*0320*/  ISETP.LT.OR P2, PT, R18, RZ, P2 ;  /* 0x000000ff1200720c */ /* 0x000fe20001741670 */
[----:B------:R-:W-:Y:S01]  /*0330*/  VIADD R6, R11, 0xffffffdd ;  /* 0xffffffdd0b067836 */ /* 0x000fe20000000000 */
[----:B------:R-:W-:Y:S01]  /*0340*/  ISETP.GE.AND P0, PT, R13, R4, PT ;  /* 0x000000040d00720c */ /* 0x000fe20003f06270 */
[----:B------:R-:W-:Y:S02]  /*0350*/  VIADD R13, R19, 0xfffffffc ;  /* 0xfffffffc130d7836 */ /* 0x000fe40000000000 */
[----:B------:R-:W-:Y:S01]  /*0360*/  IMAD.MOV.U32 R14, RZ, RZ, RZ ;  /* 0x000000ffff0e7224 */ /* 0x000fe200078e00ff */
[----:B------:R-:W-:Y:S01]  /*0370*/  ISETP.GT.U32.AND P3, PT, R6, -0x21, PT ;  /* 0xffffffdf0600780c */ /* 0x000fe20003f64070 */
[----:B------:R-:W0:Y:S01]  /*0380*/  @!P1 LDS R0, [R7+-0x210] ;  /* 0xfffdf00007009984 */ /* 0x000e220000000800 */
[----:B------:R-:W0:Y:S01]  /*0390*/  @!P1 LDC R17, c[0x3][RZ] ;  /* 0x00c00000ff119b82 */ /* 0x000e220000000800 */
[----:B------:R-:W-:Y:S01]  /*03a0*/  ISETP.LT.OR P0, PT, R9, -0x2, P0 ;  /* 0xfffffffe0900780c */ /* 0x000fe20000701670 */
[----:B-1----:R-:W-:-:S04]  /*03b0*/  IMAD.WIDE R12, R13, 0x4, R2 ;  /* 0x000000040d0c7825 */ /* 0x002fc800078e0202 */
[----:B0-----:R-:W-:Y:S01]  /*03c0*/  @!P1 FFMA R14, R0, R17, RZ ;  /* 0x00000011000e9223 */ /* 0x001fe200000000ff */
[----:B------:R-:W-:Y:S07]  /*03d0*/  @!P1 BRA `(.L_x_4) ;  /* 0x0000000000209947 */ /* 0x000fee0003800000 */
[----:B------:R-:W-:-:S05]  /*03e0*/  VIADD R17, R9, 0xfffffffc ;  /* 0xfffffffc09117836 */ /* 0x000fca0000000000 */
[----:B------:R-:W-:-:S04]  /*03f0*/  ISETP.GE.AND P1, PT, R17, R4, PT ;  /* 0x000000041100720c */ /* 0x000fc80003f26270 */
[----:B------:R-:W-:-:S04]  /*0400*/  ISETP.LT.OR P1, PT, R9, 0x4, P1 ;  /* 0x000000040900780c */ /* 0x000fc80000f21670 */
[----:B------:R-:W-:-:S13]  /*0410*/  PLOP3.LUT P1, PT, P2, P1, PT, 0xf8, 0x8f ;  /* 0x00000000008f781c */ /* 0x000fda0001723f70 */
[----:B------:R-:W-:Y:S05]  /*0420*/  @P1 BRA `(.L_x_4) ;  /* 0x00000000000c1947 */ /* 0x000fea0003800000 */
[----:B------:R-:W2:Y:S01]  /*0430*/  LDG.E R0, desc[UR6][R12.64] ;  /* 0x000000060c007981 */ /* 0x000ea2000c1e1900 */
[----:B------:R-:W2:Y:S02]  /*0440*/  LDCU UR4, c[0x3][URZ] ;  /* 0x00c00000ff0477ac */ /* 0x000ea40008000800 */
[----:B--2---:R-:W-:-:S07]  /*0450*/  FFMA R14, R0, UR4, RZ ;  /* 0x00000004000e7c23 */ /* 0x004fce00080000ff */
.L_x_4:
[----:B------:R-:W-:Y:S05]  /*0460*/  BSYNC.RECONVERGENT B0 ;  /* 0x0000000000007941 */ /* 0x000fea0003800200 */
.L_x_3:
[----:B------:R-:W-:Y:S01]  /*0470*/  BSSY.RECONVERGENT B0, `(.L_x_5) ;  /* 0x0000010000007945 */ /* 0x000fe20003800200 */
[C---:B------:R-:W-:Y:S02]  /*0480*/  VIADD R0, R11.reuse, 0xffffffde ;  /* 0xffffffde0b007836 */ /* 0x040fe40000000000 */
[----:B------:R-:W-:Y:S01]  /*0490*/  VIADD R17, R11, 0xffffffdf ;  /* 0xffffffdf0b117836 */ /* 0x000fe20000000000 */
[----:B------:R-:W-:Y:S06]  /*04a0*/  @!P4 BRA P3, `(.L_x_6) ;  /* 0x000000000024c947 */ /* 0x000fec0001800000 */
[----:B------:R-:W-:-:S05]  /*04b0*/  VIADD R21, R9, 0xfffffffd ;  /* 0xfffffffd09157836 */ /* 0x000fca0000000000 */
[----:B------:R-:W-:-:S04]  /*04c0*/  ISETP.GE.AND P1, PT, R21, R4, PT ;  /* 0x000000041500720c */ /* 0x000fc80003f26270 */
[----:B------:R-:W-:-:S04]  /*04d0*/  ISETP.LT.OR P1, PT, R9, 0x3, P1 ;  /* 0x000000030900780c */ /* 0x000fc80000f21670 */
[----:B------:R-:W-:-:S13]  /*04e0*/  PLOP3.LUT P1, PT, P2, P1, PT, 0xf8, 0x8f ;  /* 0x00000000008f781c */ /* 0x000fda0001723f70 */
[----:B------:R-:W-:Y:S05]  /*04f0*/  @P1 BRA `(.L_x_7) ;  /* 0x00000000001c1947 */ /* 0x000fea0003800000 */
[----:B------:R-:W2:Y:S01]  /*0500*/  LDG.E R21, desc[UR6][R12.64+0x4] ;  /* 0x000004060c157981 */ /* 0x000ea2000c1e1900 */
[----:B------:R-:W2:Y:S02]  /*0510*/  LDCU UR4, c[0x3][0x4] ;  /* 0x00c00080ff0477ac */ /* 0x000ea40008000800 */
[----:B--2---:R-:W-:Y:S01]  /*0520*/  FFMA R14, R21, UR4, R14 ;  /* 0x00000004150e7c23 */ /* 0x004fe2000800000e */
[----:B------:R-:W-:Y:S06]  /*0530*/  BRA `(.L_x_7) ;  /* 0x00000000000c7947 */ /* 0x000fec0003800000 */
.L_x_6:
[----:B------:R-:W0:Y:S01]  /*0540*/  LDS R21, [R7+-0x20c] ;  /* 0xfffdf40007157984 */ /* 0x000e220000000800 */
[----:B------:R-:W0:Y:S02]  /*0550*/  LDCU UR4, c[0x3][0x4] ;  /* 0x00c00080ff0477ac */ /* 0x000e240008000800 */
[----:B0-----:R-:W-:-:S07]  /*0560*/  FFMA R14, R21, UR4, R14 ;  /* 0x00000004150e7c23 */ /* 0x001fce000800000e */
.L_x_7:
[----:B------:R-:W-:Y:S05]  /*0570*/  BSYNC.RECONVERGENT B0 ;  /* 0x0000000000007941 */ /* 0x000fea0003800200 */
.L_x_5:
[----:B------:R-:W-:Y:S01]  /*0580*/  ISETP.GT.U32.AND P1, PT, R0, -0x21, PT ;  /* 0xffffffdf0000780c */ /* 0x000fe20003f24070 */
[----:B------:R-:W-:-:S12]  /*0590*/  BSSY.RECONVERGENT B0, `(.L_x_8) ;  /* 0x000000e000007945 */ /* 0x000fd80003800200 */
[----:B------:R-:W-:Y:S05]  /*05a0*/  @!P4 BRA P1, `(.L_x_9) ;  /* 0x000000000024c947 */ /* 0x000fea0000800000 */
        /* <DEDUP_REMOVED lines=9> */
.L_x_9:
[----:B------:R-:W0:Y:S01]  /*0640*/  LDS R21, [R7+-0x208] ;  /* 0xfffdf80007157984 */ /* 0x000e220000000800 */
[----:B------:R-:W0:Y:S02]  /*0650*/  LDCU UR4, c[0x3][0x8] ;  /* 0x00c00100ff0477ac */ /* 0x000e240008000800 */
[----:B0-----:R-:W-:-:S07]  /*0660*/  FFMA R14, R21, UR4, R14 ;  /* 0x00000004150e7c23 */ /* 0x001fce000800000e */
.L_x_10:
[----:B------:R-:W-:Y:S05]  /*0670*/  BSYNC.RECONVERGENT B0 ;  /* 0x0000000000007941 */ /* 0x000fea0003800200 */
.L_x_8:
[----:B------:R-:W-:Y:S01]  /*0680*/  ISETP.GT.U32.AND P1, PT, R17, -0x21, PT ;  /* 0xffffffdf1100780c */ /* 0x000fe20003f24070 */
[----:B------:R-:W-:-:S12]  /*0690*/  BSSY.RECONVERGENT B0, `(.L_x_11) ;  /* 0x000000b000007945 */ /* 0x000fd80003800200 */
[----:B------:R-:W-:Y:S05]  /*06a0*/  @!P4 BRA P1, `(.L_x_12) ;  /* 0x000000000018c947 */ /* 0x000fea0000800000 */
[----:B------:R-:W-:-:S13]  /*06b0*/  ISETP.LT.OR P1, PT, R9, 0x1, P2 ;  /* 0x000000010900780c */ /* 0x000fda0001721670 */
[----:B------:R-:W-:Y:S05]  /*06c0*/  @P1 BRA `(.L_x_13) ;  /* 0x00000000001c1947 */ /* 0x000fea0003800000 */
[----:B------:R-:W2:Y:S01]  /*06d0*/  LDG.E R21, desc[UR6][R12.64+0xc] ;  /* 0x00000c060c157981 */ /* 0x000ea2000c1e1900 */
[----:B------:R-:W2:Y:S02]  /*06e0*/  LDCU UR4, c[0x3][0xc] ;  /* 0x00c00180ff0477ac */ /* 0x000ea40008000800 */
[----:B--2---:R-:W-:Y:S01]  /*06f0*/  FFMA R14, R21, UR4, R14 ;  /* 0x00000004150e7c23 */ /* 0x004fe2000800000e */
[----:B------:R-:W-:Y:S06]  /*0700*/  BRA `(.L_x_13) ;  /* 0x00000000000c7947 */ /* 0x000fec0003800000 */
.L_x_12:
[----:B------:R-:W0:Y:S01]  /*0710*/  LDS R21, [R7+-0x204] ;  /* 0xfffdfc0007157984 */ /* 0x000e220000000800 */
[----:B------:R-:W0:Y:S02]  /*0720*/  LDCU UR4, c[0x3][0xc] ;  /* 0x00c00180ff0477ac */ /* 0x000e240008000800 */
[----:B0-----:R-:W-:-:S07]  /*0730*/  FFMA R14, R21, UR4, R14 ;  /* 0x00000004150e7c23 */ /* 0x001fce000800000e */
.L_x_13:
[----:B------:R-:W-:Y:S05]  /*0740*/  BSYNC.RECONVERGENT B0 ;  /* 0x0000000000007941 */ /* 0x000fea0003800200 */
.L_x_11:
[----:B------:R-:W-:Y:S01]  /*0750*/  VIMNMX.U32 R16, PT, PT, R11, R16, !PT ;  /* 0x000000100b107248 */ /* 0x000fe20007fe0000 */
[----:B------:R-:W-:Y:S03]  /*0760*/  BSSY.RECONVERGENT B0, `(.L_x_14) ;  /* 0x000000c000007945 */ /* 0x000fe60003800200 */
[----:B------:R-:W-:-:S13]  /*0770*/  ISETP.GE.U32.AND P1, PT, R16, 0x20, PT ;  /* 0x000000201000780c */ /* 0x000fda0003f26070 */
[----:B------:R-:W-:Y:S05]  /*0780*/  @!P1 BRA `(.L_x_15) ;  /* 0x0000000000189947 */ /* 0x000fea0003800000 */
[----:B------:R-:W-:-:S13]  /*0790*/  ISETP.LT.OR P1, PT, R9, RZ, P2 ;  /* 0x000000ff0900720c */ /* 0x000fda0001721670 */
[----:B------:R-:W-:Y:S05]  /*07a0*/  @P1 BRA `(.L_x_16) ;  /* 0x00000000001c1947 */ /* 0x000fea0003800000 */
[----:B------:R-:W2:Y:S01]  /*07b0*/  LDG.E R21, desc[UR6][R12.64+0x10] ;  /* 0x000010060c157981 */ /* 0x000ea2000c1e1900 */
[----:B------:R-:W2:Y:S02]  /*07c0*/  LDCU UR4, c[0x3][0x10] ;  /* 0x00c00200ff0477ac */ /* 0x000ea40008000800 */
[----:B--2---:R-:W-:Y:S01]  /*07d0*/  FFMA R14, R21, UR4, R14 ;  /* 0x00000004150e7c23 */ /* 0x004fe2000800000e */
[----:B------:R-:W-:Y:S06]  /*07e0*/  BRA `(.L_x_16) ;  /* 0x00000000000c7947 */ /* 0x000fec0003800000 */
.L_x_15:
[----:B------:R-:W0:Y:S01]  /*07f0*/  LDS R21, [R7+-0x200] ;  /* 0xfffe000007157984 */ /* 0x000e220000000800 */
[----:B------:R-:W0:Y:S02]  /*0800*/  LDCU UR4, c[0x3][0x10] ;  /* 0x00c00200ff0477ac */ /* 0x000e240008000800 */
[----:B0-----:R-:W-:-:S07]  /*0810*/  FFMA R14, R21, UR4, R14 ;  /* 0x00000004150e7c23 */ /* 0x001fce000800000e */
.L_x_16:
[----:B------:R-:W-:Y:S05]  /*0820*/  BSYNC.RECONVERGENT B0 ;  /* 0x0000000000007941 */ /* 0x000fea0003800200 */
.L_x_14:
[----:B------:R-:W-:Y:S01]  /*0830*/  ISETP.LT.U32.AND P1, PT, R11, 0x1f, PT ;  /* 0x0000001f0b00780c */ /* 0x000fe20003f21070 */
[----:B------:R-:W-:-:S12]  /*0840*/  BSSY.RECONVERGENT B0, `(.L_x_17) ;  /* 0x000000e000007945 */ /* 0x000fd80003800200 */
[----:B------:R-:W-:Y:S05]  /*0850*/  @!P4 BRA P1, `(.L_x_18) ;  /* 0x000000000024c947 */ /* 0x000fea0000800000 */
[----:B------:R-:W-:-:S05]  /*0860*/  VIADD R21, R9, 0x1 ;  /* 0x0000000109157836 */ /* 0x000fca0000000000 */
[----:B------:R-:W-:-:S04]  /*0870*/  ISETP.GE.AND P1, PT, R21, R4, PT ;  /* 0x000000041500720c */ /* 0x000fc80003f26270 */
[----:B------:R-:W-:-:S04]  /*0880*/  ISETP.LT.OR P1, PT, R9, -0x1, P1 ;  /* 0xffffffff0900780c */ /* 0x000fc80000f21670 */
[----:B------:R-:W-:-:S13]  /*0890*/  PLOP3.LUT P1, PT, P2, P1, PT, 0xf8, 0x8f ;  /* 0x00000000008f781c */ /* 0x000fda0001723f70 */
[----:B------:R-:W-:Y:S05]  /*08a0*/  @P1 BRA `(.L_x_19) ;  /* 0x00000000001c1947 */ /* 0x000fea0003800000 */
[----:B------:R-:W2:Y:S01]  /*08b0*/  LDG.E R21, desc[UR6][R12.64+0x14] ;  /* 0x000014060c157981 */ /* 0x000ea2000c1e1900 */
[----:B------:R-:W2:Y:S02]  /*08c0*/  LDCU UR4, c[0x3][0x14] ;  /* 0x00c00280ff0477ac */ /* 0x000ea40008000800 */
[----:B--2---:R-:W-:Y:S01]  /*08d0*/  FFMA R14, R21, UR4, R14 ;  /* 0x00000004150e7c23 */ /* 0x004fe2000800000e */
[----:B------:R-:W-:Y:S06]  /*08e0*/  BRA `(.L_x_19) ;  /* 0x00000000000c7947 */ /* 0x000fec0003800000 */
.L_x_18:
[----:B------:R-:W0:Y:S01]  /*08f0*/  LDS R21, [R7+-0x1fc] ;  /* 0xfffe040007157984 */ /* 0x000e220000000800 */
[----:B------:R-:W0:Y:S02]  /*0900*/  LDCU UR4, c[0x3][0x14] ;  /* 0x00c00280ff0477ac */ /* 0x000e240008000800 */
[----:B0-----:R-:W-:-:S07]  /*0910*/  FFMA R14, R21, UR4, R14 ;  /* 0x00000004150e7c23 */ /* 0x001fce000800000e */
.L_x_19:
[----:B------:R-:W-:Y:S05]  /*0920*/  BSYNC.RECONVERGENT B0 ;  /* 0x0000000000007941 */ /* 0x000fea0003800200 */
.L_x_17:
[----:B------:R-:W-:Y:S01]  /*0930*/  ISETP.LT.U32.AND P1, PT, R11, 0x1e, PT ;  /* 0x0000001e0b00780c */ /* 0x000fe20003f21070 */
[----:B------:R-:W-:-:S12]  /*0940*/  BSSY.RECONVERGENT B0, `(.L_x_20) ;  /* 0x000000b000007945 */ /* 0x000fd80003800200 */
[----:B------:R-:W-:Y:S05]  /*0950*/  @!P4 BRA P1, `(.L_x_21) ;  /* 0x000000000018c947 */ /* 0x000fea0000800000 */
[----:B------:R-:W-:-:S13]  /*0960*/  PLOP3.LUT P1, PT, P2, P0, PT, 0xf8, 0x8f ;  /* 0x00000000008f781c */ /* 0x000fda0001721f70 */
[----:B------:R-:W-:Y:S05]  /*0970*/  @P1 BRA `(.L_x_22) ;  /* 0x00000000001c1947 */ /* 0x000fea0003800000 */
[----:B------:R-:W2:Y:S01]  /*0980*/  LDG.E R21, desc[UR6][R12.64+0x18] ;  /* 0x000018060c157981 */ /* 0x000ea2000c1e1900 */
[----:B------:R-:W2:Y:S02]  /*0990*/  LDCU UR4, c[0x3][0x18] ;  /* 0x00c00300ff0477ac */ /* 0x000ea40008000800 */
[----:B--2---:R-:W-:Y:S01]  /*09a0*/  FFMA R14, R21, UR4, R14 ;  /* 0x00000004150e7c23 */ /* 0x004fe2000800000e */
[----:B------:R-:W-:Y:S06]  /*09b0*/  BRA `(.L_x_22) ;  /* 0x00000000000c7947 */ /* 0x000fec0003800000 */
.L_x_21:
[----:B------:R-:W0:Y:S01]  /*09c0*/  LDS R21, [R7+-0x1f8] ;  /* 0xfffe080007157984 */ /* 0x000e220000000800 */
[----:B------:R-:W0:Y:S02]  /*09d0*/  LDCU UR4, c[0x3][0x18] ;  /* 0x00c00300ff0477ac */ /* 0x000e240008000800 */
[----:B0-----:R-:W-:-:S07]  /*09e0*/  FFMA R14, R21, UR4, R14 ;  /* 0x00000004150e7c23 */ /* 0x001fce000800000e */
.L_x_22:
[----:B------:R-:W-:Y:S05]  /*09f0*/  BSYNC.RECONVERGENT B0 ;  /* 0x0000000000007941 */ /* 0x000fea0003800200 */
.L_x_20:
        /* <DEDUP_REMOVED lines=12> */
.L_x_24:
[----:B------:R-:W0:Y:S01]  /*0ac0*/  LDS R21, [R7+-0x1f4] ;  /* 0xfffe0c0007157984 */ /* 0x000e220000000800 */
[----:B------:R-:W0:Y:S02]  /*0ad0*/  LDCU UR4, c[0x3][0x1c] ;  /* 0x00c00380ff0477ac */ /* 0x000e240008000800 */
[----:B0-----:R-:W-:-:S07]  /*0ae0*/  FFMA R14, R21, UR4, R14 ;  /* 0x00000004150e7c23 */ /* 0x001fce000800000e */
.L_x_25:
[----:B------:R-:W-:Y:S05]  /*0af0*/  BSYNC.RECONVERGENT B0 ;  /* 0x0000000000007941 */ /* 0x000fea0003800200 */
.L_x_23:
        /* <DEDUP_REMOVED lines=12> */
.L_x_27:
[----:B------:R-:W0:Y:S01]  /*0bc0*/  LDS R13, [R7+-0x1f0] ;  /* 0xfffe1000070d7984 */ /* 0x000e220000000800 */
[----:B------:R-:W0:Y:S02]  /*0bd0*/  LDCU UR4, c[0x3][0x20] ;  /* 0x00c00400ff0477ac */ /* 0x000e240008000800 */
[----:B0-----:R-:W-:-:S07]  /*0be0*/  FFMA R14, R13, UR4, R14 ;  /* 0x000000040d0e7c23 */ /* 0x001fce000800000e */
.L_x_28:
[----:B------:R-:W-:Y:S05]  /*0bf0*/  BSYNC.RECONVERGENT B0 ;  /* 0x0000000000007941 */ /* 0x000fea0003800200 */
.L_x_26:
[----:B------:R-:W-:Y:S01]  /*0c00*/  VIADD R16, R10, 0xfffffffd ;  /* 0xfffffffd0a107836 */ /* 0x000fe20000000000 */
[----:B------:R-:W-:Y:S01]  /*0c10*/  BSSY.RECONVERGENT B0, `(.L_x_29) ;  /* 0x0000017000007945 */ /* 0x000fe20003800200 */
[----:B------:R-:W-:Y:S01]  /*0c20*/  VIADD R12, R8, 0xfffffffd ;  /* 0xfffffffd080c7836 */ /* 0x000fe20000000000 */
[----:B------:R-:W-:Y:S01]  /*0c30*/  ISETP.GT.U32.AND P3, PT, R6, -0x21, PT ;  /* 0xffffffdf0600780c */ /* 0x000fe20003f64070 */
[----:B------:R-:W-:Y:S01]  /*0c40*/  IMAD.IADD R19, R19, 0x1, R4 ;  /* 0x0000000113137824 */ /* 0x000fe200078e0204 */
[----:B------:R-:W-:Y:S02]  /*0c50*/  ISETP.GT.U32.AND P1, PT, R16, 0x1f, PT ;  /* 0x0000001f1000780c */ /* 0x000fe40003f24070 */
[C---:B------:R-:W-:Y:S01]  /*0c60*/  ISETP.GE.AND P2, PT, R12.reuse, R5, PT ;  /* 0x000000050c00720c */ /* 0x040fe20003f46270 */
[----:B------:R-:W-:Y:S01]  /*0c70*/  VIADD R13, R19, 0xfffffffc ;  /* 0xfffffffc130d7836 */ /* 0x000fe20000000000 */
[----:B------:R-:W-:Y:S02]  /*0c80*/  ISETP.LT.U32.OR P1, PT, R15, -0x20, P1 ;  /* 0xffffffe00f00780c */ /* 0x000fe40000f21470 */
[----:B------:R-:W-:Y:S01]  /*0c90*/  ISETP.LT.OR P2, PT, R12, RZ, P2 ;  /* 0x000000ff0c00720c */ /* 0x000fe20001741670 */
[----:B------:R-:W-:Y:S01]  /*0ca0*/  IMAD.WIDE R12, R13, 0x4, R2 ;  /* 0x000000040d0c7825 */ /* 0x000fe200078e0202 */
[----:B------:R-:W-:-:S09]  /*0cb0*/  ISETP.GE.U32.AND P4, PT, R16, 0x20, PT ;  /* 0x000000201000780c */ /* 0x000fd20003f86070 */
[----:B------:R-:W0:Y:S01]  /*0cc0*/  @!P1 LDS R21, [R7+-0x190] ;  /* 0xfffe700007159984 */ /* 0x000e220000000800 */
[----:B------:R-:W0:Y:S02]  /*0cd0*/  @!P1 LDC R18, c[0x3][0x24] ;  /* 0x00c00900ff129b82 */ /* 0x000e240000000800 */
[----:B0-----:R-:W-:Y:S01]  /*0ce0*/  @!P1 FFMA R14, R21, R18, R14 ;  /* 0x00000012150e9223 */ /* 0x001fe2000000000e */
[----:B------:R-:W-:Y:S06]  /*0cf0*/  @!P1 BRA `(.L_x_30) ;  /* 0x0000000000209947 */ /* 0x000fec0003800000 */
[----:B------:R-:W-:-:S05]  /*0d00*/  VIADD R21, R9, 0xfffffffc ;  /* 0xfffffffc09157836 */ /* 0x000fca0000000000 */
[----:B------:R-:W-:-:S04]  /*0d10*/  ISETP.GE.AND P1, PT, R21, R4, PT ;  /* 0x000000041500720c */ /* 0x000fc80003f26270 */
[----:B------:R-:W-:-:S04]  /*0d20*/  ISETP.LT.OR P1, PT, R9, 0x4, P1 ;  /* 0x000000040900780c */ /* 0x000fc80000f21670 */
[----:B------:R-:W-:-:S13]  /*0d30*/  PLOP3.LUT P1, PT, P2, P1, PT, 0xf8, 0x8f ;  /* 0x00000000008f781c */ /* 0x000fda0001723f70 */
[----:B------:R-:W-:Y:S05]  /*0d40*/  @P1 BRA `(.L_x_30) ;  /* 0x00000000000c1947 */ /* 0x000fea0003800000 */
[----:B------:R-:W2:Y:S01]  /*0d50*/  LDG.E R21, desc[UR6][R12.64] ;  /* 0x000000060c157981 */ /* 0x000ea2000c1e1900 */
[----:B------:R-:W2:Y:S02]  /*0d60*/  LDCU UR4, c[0x3][0x24] ;  /* 0x00c00480ff0477ac */ /* 0x000ea40008000800 */
[----:B--2---:R-:W-:-:S07]  /*0d70*/  FFMA R14, R21, UR4, R14 ;  /* 0x00000004150e7c23 */ /* 0x004fce000800000e */
.L_x_30:
[----:B------:R-:W-:Y:S05]  /*0d80*/  BSYNC.RECONVERGENT B0 ;  /* 0x0000000000007941 */ /* 0x000fea0003800200 */
.L_x_29:
[----:B------:R-:W-:Y:S04]  /*0d90*/  BSSY.RECONVERGENT B0, `(.L_x_31) ;  /* 0x000000e000007945 */ /* 0x000fe80003800200 */
        /* <DEDUP_REMOVED lines=10> */
.L_x_32:
[----:B------:R-:W0:Y:S01]  /*0e40*/  LDS R21, [R7+-0x18c] ;  /* 0xfffe740007157984 */ /* 0x000e220000000800 */
[----:B------:R-:W0:Y:S02]  /*0e50*/  LDCU UR4, c[0x3][0x28] ;  /* 0x00c00500ff0477ac */ /* 0x000e240008000800 */
[----:B0-----:R-:W-:-:S07]  /*0e60*/  FFMA R14, R21, UR4, R14 ;  /* 0x00000004150e7c23 */ /* 0x001fce000800000e */
.L_x_33:
[----:B------:R-:W-:Y:S05]  /*0e70*/  BSYNC.RECONVERGENT B0 ;  /* 0x0000000000007941 */ /* 0x000fea0003800200 */
.L_x_31:
        /* <DEDUP_REMOVED lines=12> */
.L_x_35:
[----:B------:R-:W0:Y:S01]  /*0f40*/  LDS R21, [R7+-0x188] ;  /* 0xfffe780007157984 */ /* 0x000e220000000800 */
[----:B------:R-:W0:Y:S02]  /*0f50*/  LDCU UR4, c[0x3][0x2c] ;  /* 0x00c00580ff0477ac */ /* 0x000e240008000800 */
[----:B0-----:R-:W-:-:S07]  /*0f60*/  FFMA R14, R21, UR4, R14 ;  /* 0x00000004150e7c23 */ /* 0x001fce000800000e */
.L_x_36:
[----:B------:R-:W-:Y:S05]  /*0f70*/  BSYNC.RECONVERGENT B0 ;  /* 0x0000000000007941 */ /* 0x000fea0003800200 */
.L_x_34:
        /* <DEDUP_REMOVED lines=9> */
.L_x_38:
[----:B------:R-:W0:Y:S01]  /*1010*/  LDS R21, [R7+-0x184] ;  /* 0xfffe7c0007157984 */ /* 0x000e220000000800 */
[----:B------:R-:W0:Y:S02]  /*1020*/  LDCU UR4, c[0x3][0x30] ;  /* 0x00c00600ff0477ac */ /* 0x000e240008000800 */
[----:B0-----:R-:W-:-:S07]  /*1030*/  FFMA R14, R21, UR4, R14 ;  /* 0x00000004150e7c23 */ /* 0x001fce000800000e */
.L_x_39:
[----:B------:R-:W-:Y:S05]  /*1040*/  BSYNC.RECONVERGENT B0 ;  /* 0x0000000000007941 */ /* 0x000fea0003800200 */
.L_x_37:
        /* <DEDUP_REMOVED lines=10> */
.L_x_41:
[----:B------:R-:W0:Y:S01]  /*10f0*/  LDS R21, [R7+-0x180] ;  /* 0xfffe800007157984 */ /* 0x000e220000000800 */
[----:B------:R-:W0:Y:S02]  /*1100*/  LDCU UR4, c[0x3][0x34] ;  /* 0x00c00680ff0477ac */ /* 0x000e240008000800 */
[----:B0-----:R-:W-:-:S07]  /*1110*/  FFMA R14, R21, UR4, R14 ;  /* 0x00000004150e7c23 */ /* 0x001fce000800000e */
.L_x_42:
[----:B------:R-:W-:Y:S05]  /*1120*/  BSYNC.RECONVERGENT B0 ;  /* 0x0000000000007941 */ /* 0x000fea0003800200 */
.L_x_40:
        /* <DEDUP_REMOVED lines=12> */
.L_x_44:
[----:B------:R-:W0:Y:S01]  /*11f0*/  LDS R21, [R7+-0x17c] ;  /* 0xfffe840007157984 */ /* 0x000e220000000800 */
[----:B------:R-:W0:Y:S02]  /*1200*/  LDCU UR4, c[0x3][0x38] ;  /* 0x00c00700ff0477ac */ /* 0x000e240008000800 */
[----:B0-----:R-:W-:-:S07]  /*1210*/  FFMA R14, R21, UR4, R14 ;  /* 0x00000004150e7c23 */ /* 0x001fce000800000e */
.L_x_45:
[----:B------:R-:W-:Y:S05]  /*1220*/  BSYNC.RECONVERGENT B0 ;  /* 0x0000000000007941 */ /* 0x000fea0003800200 */
.L_x_43:
        /* <DEDUP_REMOVED lines=9> */
.L_x_47:
[----:B------:R-:W0:Y:S01]  /*12c0*/  LDS R21, [R7+-0x178] ;  /* 0xfffe880007157984 */ /* 0x000e220000000800 */
[----:B------:R-:W0:Y:S02]  /*12d0*/  LDCU UR4, c[0x3][0x3c] ;  /* 0x00c00780ff0477ac */ /* 0x000e240008000800 */
[----:B0-----:R-:W-:-:S07]  /*12e0*/  FFMA R14, R21, UR4, R14 ;  /* 0x00000004150e7c23 */ /* 0x001fce000800000e */
.L_x_48:
[----:B------:R-:W-:Y:S05]  /*12f0*/  BSYNC.RECONVERGENT B0 ;  /* 0x0000000000007941 */ /* 0x000fea0003800200 */
.L_x_46:
        /* <DEDUP_REMOVED lines=12> */
.L_x_50:
[----:B------:R-:W0:Y:S01]  /*13c0*/  LDS R21, [R7+-0x174] ;  /* 0xfffe8c0007157984 */ /* 0x000e220000000800 */
[----:B------:R-:W0:Y:S02]  /*13d0*/  LDCU UR4, c[0x3][0x40] ;  /* 0x00c00800ff0477ac */ /* 0x000e240008000800 */
[----:B0-----:R-:W-:-:S07]  /*13e0*/  FFMA R14, R21, UR4, R14 ;  /* 0x00000004150e7c23 */ /* 0x001fce000800000e */
.L_x_51:
[----:B------:R-:W-:Y:S05]  /*13f0*/  BSYNC.RECONVERGENT B0 ;  /* 0x0000000000007941 */ /* 0x000fea0003800200 */
.L_x_49:
        /* <DEDUP_REMOVED lines=12> */
.L_x_53:
[----:B------:R-:W0:Y:S01]  /*14c0*/  LDS R13, [R7+-0x170] ;  /* 0xfffe9000070d7984 */ /* 0x000e220000000800 */
[----:B------:R-:W0:Y:S02]  /*14d0*/  LDCU UR4, c[0x3][0x44] ;  /* 0x00c00880ff0477ac */ /* 0x000e240008000800 */
[----:B0-----:R-:W-:-:S07]  /*14e0*/  FFMA R14, R13, UR4, R14 ;  /* 0x000000040d0e7c23 */ /* 0x001fce000800000e */
.L_x_54:
[----:B------:R-:W-:Y:S05]  /*14f0*/  BSYNC.RECONVERGENT B0 ;  /* 0x0000000000007941 */ /* 0x000fea0003800200 */
.L_x_52:
        /* <DEDUP_REMOVED lines=24> */
.L_x_56:
[----:B------:R-:W-:Y:S05]  /*1680*/  BSYNC.RECONVERGENT B0 ;  /* 0x0000000000007941 */ /* 0x000fea0003800200 */
.L_x_55:
        /* <DEDUP_REMOVED lines=11> */
.L_x_58:
[----:B------:R-:W0:Y:S01]  /*1740*/  LDS R21, [R7+-0x10c] ;  /* 0xfffef40007157984 */ /* 0x000e220000000800 */
[----:B------:R-:W0:Y:S02]  /*1750*/  LDCU UR4, c[0x3][0x4c] ;  /* 0x00c00980ff0477ac */ /* 0x000e240008000800 */
[----:B0-----:R-:W-:-:S07]  /*1760*/  FFMA R14, R21, UR4, R14 ;  /* 0x00000004150e7c23 */ /* 0x001fce000800000e */
.L_x_59:
[----:B------:R-:W-:Y:S05]  /*1770*/  BSYNC.RECONVERGENT B0 ;  /* 0x0000000000007941 */ /* 0x000fea0003800200 */
.L_x_57:
        /* <DEDUP_REMOVED lines=12> */
.L_x_61:
[----:B------:R-:W0:Y:S01]  /*1840*/  LDS R21, [R7+-0x108] ;  /* 0xfffef80007157984 */ /* 0x000e220000000800 */
[----:B------:R-:W0:Y:S02]  /*1850*/  LDCU UR4, c[0x3][0x50] ;  /* 0x00c00a00ff0477ac */ /* 0x000e240008000800 */
[----:B0-----:R-:W-:-:S07]  /*1860*/  FFMA R14, R21, UR4, R14 ;  /* 0x00000004150e7c23 */ /* 0x001fce000800000e */
.L_x_62:
[----:B------:R-:W-:Y:S05]  /*1870*/  BSYNC.RECONVERGENT B0 ;  /* 0x0000000000007941 */ /* 0x000fea0003800200 */
.L_x_60:
        /* <DEDUP_REMOVED lines=9> */
.L_x_64:
[----:B------:R-:W0:Y:S01]  /*1910*/  LDS R21, [R7+-0x104] ;  /* 0xfffefc0007157984 */ /* 0x000e220000000800 */
[----:B------:R-:W0:Y:S02]  /*1920*/  LDCU UR4, c[0x3][0x54] ;  /* 0x00c00a80ff0477ac */ /* 0x000e240008000800 */
[----:B0-----:R-:W-:-:S07]  /*1930*/  FFMA R14, R21, UR4, R14 ;  /* 0x00000004150e7c23 */ /* 0x001fce000800000e */
.L_x_65:
[----:B------:R-:W-:Y:S05]  /*1940*/  BSYNC.RECONVERGENT B0 ;  /* 0x0000000000007941 */ /* 0x000fea0003800200 */
.L_x_63:
        /* <DEDUP_REMOVED lines=10> */
.L_x_67:
[----:B------:R-:W0:Y:S01]  /*19f0*/  LDS R21, [R7+-0x100] ;  /* 0xffff000007157984 */ /* 0x000e220000000800 */
[----:B------:R-:W0:Y:S02]  /*1a00*/  LDCU UR4, c[0x3][0x58] ;  /* 0x00c00b00ff0477ac */ /* 0x000e240008000800 */
[----:B0-----:R-:W-:-:S07]  /*1a10*/  FFMA R14, R21, UR4, R14 ;  /* 0x00000004150e7c23 */ /* 0x001fce000800000e */
.L_x_68:
[----:B------:R-:W-:Y:S05]  /*1a20*/  BSYNC.RECONVERGENT B0 ;  /* 0x0000000000007941 */ /* 0x000fea0003800200 */
.L_x_66:
        /* <DEDUP_REMOVED lines=12> */
.L_x_70:
[----:B------:R-:W0:Y:S01]  /*1af0*/  LDS R21, [R7+-0xfc] ;  /* 0xffff040007157984 */ /* 0x000e220000000800 */
[----:B------:R-:W0:Y:S02]  /*1b00*/  LDCU UR4, c[0x3][0x5c] ;  /* 0x00c00b80ff0477ac */ /* 0x000e240008000800 */
[----:B0-----:R-:W-:-:S07]  /*1b10*/  FFMA R14, R21, UR4, R14 ;  /* 0x00000004150e7c23 */ /* 0x001fce000800000e */
.L_x_71:
[----:B------:R-:W-:Y:S05]  /*1b20*/  BSYNC.RECONVERGENT B0 ;  /* 0x0000000000007941 */ /* 0x000fea0003800200 */
.L_x_69:
        /* <DEDUP_REMOVED lines=9> */
.L_x_73:
[----:B------:R-:W0:Y:S01]  /*1bc0*/  LDS R21, [R7+-0xf8] ;  /* 0xffff080007157984 */ /* 0x000e220000000800 */
[----:B------:R-:W0:Y:S02]  /*1bd0*/  LDCU UR4, c[0x3][0x60] ;  /* 0x00c00c00ff0477ac */ /* 0x000e240008000800 */
[----:B0-----:R-:W-:-:S07]  /*1be0*/  FFMA R14, R21, UR4, R14 ;  /* 0x00000004150e7c23 */ /* 0x001fce000800000e */
.L_x_74:
[----:B------:R-:W-:Y:S05]  /*1bf0*/  BSYNC.RECONVERGENT B0 ;  /* 0x0000000000007941 */ /* 0x000fea0003800200 */
.L_x_72:
        /* <DEDUP_REMOVED lines=12> */
.L_x_76:
[----:B------:R-:W0:Y:S01]  /*1cc0*/  LDS R21, [R7+-0xf4] ;  /* 0xffff0c0007157984 */ /* 0x000e220000000800 */
[----:B------:R-:W0:Y:S02]  /*1cd0*/  LDCU UR4, c[0x3][0x64] ;  /* 0x00c00c80ff0477ac */ /* 0x000e240008000800 */
[----:B0-----:R-:W-:-:S07]  /*1ce0*/  FFMA R14, R21, UR4, R14 ;  /* 0x00000004150e7c23 */ /* 0x001fce000800000e */
.L_x_77:
[----:B------:R-:W-:Y:S05]  /*1cf0*/  BSYNC.RECONVERGENT B0 ;  /* 0x0000000000007941 */ /* 0x000fea0003800200 */
.L_x_75:
        /* <DEDUP_REMOVED lines=12> */
.L_x_79:
[----:B------:R-:W0:Y:S01]  /*1dc0*/  LDS R13, [R7+-0xf0] ;  /* 0xffff1000070d7984 */ /* 0x000e220000000800 */
[----:B------:R-:W0:Y:S02]  /*1dd0*/  LDCU UR4, c[0x3][0x68] ;  /* 0x00c00d00ff0477ac */ /* 0x000e240008000800 */
[----:B0-----:R-:W-:-:S07]  /*1de0*/  FFMA R14, R13, UR4, R14 ;  /* 0x000000040d0e7c23 */ /* 0x001fce000800000e */
.L_x_80:
[----:B------:R-:W-:Y:S05]  /*1df0*/  BSYNC.RECONVERGENT B0 ;  /* 0x0000000000007941 */ /* 0x000fea0003800200 */
.L_x_78:
        /* <DEDUP_REMOVED lines=24> */
.L_x_82:
[----:B------:R-:W-:Y:S05]  /*1f80*/  BSYNC.RECONVERGENT B0 ;  /* 0x0000000000007941 */ /* 0x000fea0003800200 */
.L_x_81:
        /* <DEDUP_REMOVED lines=11> */
.L_x_84:
[----:B------:R-:W0:Y:S01]  /*2040*/  LDS R21, [R7+-0x8c] ;  /* 0xffff740007157984 */ /* 0x000e220000000800 */
[----:B------:R-:W0:Y:S02]  /*2050*/  LDCU UR4, c[0x3][0x70] ;  /* 0x00c00e00ff0477ac */ /* 0x000e240008000800 */
[----:B0-----:R-:W-:-:S07]  /*2060*/  FFMA R14, R21, UR4, R14 ;  /* 0x00000004150e7c23 */ /* 0x001fce000800000e */
.L_x_85:
[----:B------:R-:W-:Y:S05]  /*2070*/  BSYNC.RECONVERGENT B0 ;  /* 0x0000000000007941 */ /* 0x000fea0003800200 */
.L_x_83:
        /* <DEDUP_REMOVED lines=12> */
.L_x_87:
[----:B------:R-:W0:Y:S01]  /*2140*/  LDS R21, [R7+-0x88] ;  /* 0xffff780007157984 */ /* 0x000e220000000800 */
[----:B------:R-:W0:Y:S02]  /*2150*/  LDCU UR4, c[0x3][0x74] ;  /* 0x00c00e80ff0477ac */ /* 0x000e240008000800 */
[----:B0-----:R-:W-:-:S07]  /*2160*/  FFMA R14, R21, UR4, R14 ;  /* 0x00000004150e7c23 */ /* 0x001fce000800000e */
.L_x_88:
[----:B------:R-:W-:Y:S05]  /*2170*/  BSYNC.RECONVERGENT B0 ;  /* 0x0000000000007941 */ /* 0x000fea0003800200 */
.L_x_86:
        /* <DEDUP_REMOVED lines=9> */
.L_x_90:
[----:B------:R-:W0:Y:S01]  /*2210*/  LDS R21, [R7+-0x84] ;  /* 0xffff7c0007157984 */ /* 0x000e220000000800 */
[----:B------:R-:W0:Y:S02]  /*2220*/  LDCU UR4, c[0x3][0x78] ;  /* 0x00c00f00ff0477ac */ /* 0x000e240008000800 */
[----:B0-----:R-:W-:-:S07]  /*2230*/  FFMA R14, R21, UR4, R14 ;  /* 0x00000004150e7c23 */ /* 0x001fce000800000e */
.L_x_91:
[----:B------:R-:W-:Y:S05]  /*2240*/  BSYNC.RECONVERGENT B0 ;  /* 0x0000000000007941 */ /* 0x000fea0003800200 */
.L_x_89:
        /* <DEDUP_REMOVED lines=10> */
.L_x_93:
[----:B------:R-:W0:Y:S01]  /*22f0*/  LDS R21, [R7+-0x80] ;  /* 0xffff800007157984 */ /* 0x000e220000000800 */
[----:B------:R-:W0:Y:S02]  /*2300*/  LDCU UR4, c[0x3][0x7c] ;  /* 0x00c00f80ff0477ac */ /* 0x000e240008000800 */
[----:B0-----:R-:W-:-:S07]  /*2310*/  FFMA R14, R21, UR4, R14 ;  /* 0x00000004150e7c23 */ /* 0x001fce000800000e */
.L_x_94:
[----:B------:R-:W-:Y:S05]  /*2320*/  BSYNC.RECONVERGENT B0 ;  /* 0x0000000000007941 */ /* 0x000fea0003800200 */
.L_x_92:
        /* <DEDUP_REMOVED lines=12> */
.L_x_96:
[----:B------:R-:W0:Y:S01]  /*23f0*/  LDS R21, [R7+-0x7c] ;  /* 0xffff840007157984 */ /* 0x000e220000000800 */
[----:B------:R-:W0:Y:S02]  /*2400*/  LDCU UR4, c[0x3][0x80] ;  /* 0x00c01000ff0477ac */ /* 0x000e240008000800 */
[----:B0-----:R-:W-:-:S07]  /*2410*/  FFMA R14, R21, UR4, R14 ;  /* 0x00000004150e7c23 */ /* 0x001fce000800000e */
.L_x_97:
[----:B------:R-:W-:Y:S05]  /*2420*/  BSYNC.RECONVERGENT B0 ;  /* 0x0000000000007941 */ /* 0x000fea0003800200 */
.L_x_95:
        /* <DEDUP_REMOVED lines=9> */
.L_x_99:
[----:B------:R-:W0:Y:S01]  /*24c0*/  LDS R21, [R7+-0x78] ;  /* 0xffff880007157984 */ /* 0x000e220000000800 */
[----:B------:R-:W0:Y:S02]  /*24d0*/  LDCU UR4, c[0x3][0x84] ;  /* 0x00c01080ff0477ac */ /* 0x000e240008000800 */
[----:B0-----:R-:W-:-:S07]  /*24e0*/  FFMA R14, R21, UR4, R14 ;  /* 0x00000004150e7c23 */ /* 0x001fce000800000e */
.L_x_100:
[----:B------:R-:W-:Y:S05]  /*24f0*/  BSYNC.RECONVERGENT B0 ;  /* 0x0000000000007941 */ /* 0x000fea0003800200 */
.L_x_98:
        /* <DEDUP_REMOVED lines=12> */
.L_x_102:
[----:B------:R-:W0:Y:S01]  /*25c0*/  LDS R21, [R7+-0x74] ;  /* 0xffff8c0007157984 */ /* 0x000e220000000800 */
[----:B------:R-:W0:Y:S02]  /*25d0*/  LDCU UR4, c[0x3][0x88] ;  /* 0x00c01100ff0477ac */ /* 0x000e240008000800 */
[----:B0-----:R-:W-:-:S07]  /*25e0*/  FFMA R14, R21, UR4, R14 ;  /* 0x00000004150e7c23 */ /* 0x001fce000800000e */
.L_x_103:
[----:B------:R-:W-:Y:S05]  /*25f0*/  BSYNC.RECONVERGENT B0 ;  /* 0x0000000000007941 */ /* 0x000fea0003800200 */
.L_x_101:
        /* <DEDUP_REMOVED lines=12> */
.L_x_105:
[----:B------:R-:W0:Y:S01]  /*26c0*/  LDS R13, [R7+-0x70] ;  /* 0xffff9000070d7984 */ /* 0x000e220000000800 */
[----:B------:R-:W0:Y:S02]  /*26d0*/  LDCU UR4, c[0x3][0x8c] ;  /* 0x00c01180ff0477ac */ /* 0x000e240008000800 */
[----:B0-----:R-:W-:-:S07]  /*26e0*/  FFMA R14, R13, UR4, R14 ;  /* 0x000000040d0e7c23 */ /* 0x001fce000800000e */
.L_x_106:
[----:B------:R-:W-:Y:S05]  /*26f0*/  BSYNC.RECONVERGENT B0 ;  /* 0x0000000000007941 */ /* 0x000fea0003800200 */
.L_x_104:
[----:B------:R-:W-:Y:S01]  /*2700*/  ISETP.GT.U32.AND P1, PT, R10, 0x1f, PT ;  /* 0x0000001f0a00780c */ /* 0x000fe20003f24070 */
[----:B------:R-:W-:Y:S01]  /*2710*/  IMAD.IADD R19, R19, 0x1, R4 ;  /* 0x0000000113137824 */ /* 0x000fe200078e0204 */
[----:B------:R-:W-:Y:S01]  /*2720*/  ISETP.GE.AND P2, PT, R8, R5, PT ;  /* 0x000000050800720c */ /* 0x000fe20003f46270 */
[----:B------:R-:W-:Y:S01]  /*2730*/  BSSY.RECONVERGENT B0, `(.L_x_107) ;  /* 0x0000013000007945 */ /* 0x000fe20003800200 */
[----:B------:R-:W-:Y:S01]  /*2740*/  ISETP.LT.U32.OR P1, PT, R15, -0x20, P1 ;  /* 0xffffffe00f00780c */ /* 0x000fe20000f21470 */
[----:B------:R-:W-:Y:S01]  /*2750*/  VIADD R13, R19, 0xfffffffc ;  /* 0xfffffffc130d7836 */ /* 0x000fe20000000000 */
[----:B------:R-:W-:Y:S02]  /*2760*/  ISETP.GE.U32.AND P3, PT, R10, 0x20, PT ;  /* 0x000000200a00780c */ /* 0x000fe40003f66070 */
[----:B------:R-:W-:Y:S02]  /*2770*/  ISETP.GT.U32.AND P4, PT, R6, -0x21, PT ;  /* 0xffffffdf0600780c */ /* 0x000fe40003f84070 */
[----:B------:R-:W-:-:S07]  /*2780*/  ISETP.LT.OR P2, PT, R8, RZ, P2 ;  /* 0x000000ff0800720c */ /* 0x000fce0001741670 */
[----:B------:R-:W0:Y:S01]  /*2790*/  @!P1 LDS R21, [R7+-0x10] ;  /* 0xfffff00007159984 */ /* 0x000e220000000800 */
[----:B------:R-:W0:Y:S02]  /*27a0*/  @!P1 LDC R12, c[0x3][0x90] ;  /* 0x00c02400ff0c9b82 */ /* 0x000e240000000800 */
[----:B0-----:R-:W-:Y:S01]  /*27b0*/  @!P1 FFMA R14, R21, R12, R14 ;  /* 0x0000000c150e9223 */ /* 0x001fe2000000000e */
[----:B------:R-:W-:Y:S01]  /*27c0*/  IMAD.WIDE R12, R13, 0x4, R2 ;  /* 0x000000040d0c7825 */ /* 0x000fe200078e0202 */
        /* <DEDUP_REMOVED lines=9> */
.L_x_108:
[----:B------:R-:W-:Y:S05]  /*2860*/  BSYNC.RECONVERGENT B0 ;  /* 0x0000000000007941 */ /* 0x000fea0003800200 */
.L_x_107:
        /* <DEDUP_REMOVED lines=11> */
.L_x_110:
[----:B------:R-:W0:Y:S01]  /*2920*/  LDS R21, [R7+-0xc] ;  /* 0xfffff40007157984 */ /* 0x000e220000000800 */
[----:B------:R-:W0:Y:S02]  /*2930*/  LDCU UR4, c[0x3][0x94] ;  /* 0x00c01280ff0477ac */ /* 0x000e240008000800 */
[----:B0-----:R-:W-:-:S07]  /*2940*/  FFMA R14, R21, UR4, R14 ;  /* 0x00000004150e7c23 */ /* 0x001fce000800000e */
.L_x_111:
[----:B------:R-:W-:Y:S05]  /*2950*/  BSYNC.RECONVERGENT B0 ;  /* 0x0000000000007941 */ /* 0x000fea0003800200 */
.L_x_109:
        /* <DEDUP_REMOVED lines=12> */
.L_x_113:
[----:B------:R-:W0:Y:S01]  /*2a20*/  LDS R21, [R7+-0x8] ;  /* 0xfffff80007157984 */ /* 0x000e220000000800 */
[----:B------:R-:W0:Y:S02]  /*2a30*/  LDCU UR4, c[0x3][0x98] ;  /* 0x00c01300ff0477ac */ /* 0x000e240008000800 */
[----:B0-----:R-:W-:-:S07]  /*2a40*/  FFMA R14, R21, UR4, R14 ;  /* 0x00000004150e7c23 */ /* 0x001fce000800000e */
.L_x_114:
[----:B------:R-:W-:Y:S05]  /*2a50*/  BSYNC.RECONVERGENT B0 ;  /* 0x0000000000007941 */ /* 0x000fea0003800200 */
.L_x_112:
        /* <DEDUP_REMOVED lines=9> */
.L_x_116:
[----:B------:R-:W0:Y:S01]  /*2af0*/  LDS R21, [R7+-0x4] ;  /* 0xfffffc0007157984 */ /* 0x000e220000000800 */
[----:B------:R-:W0:Y:S02]  /*2b00*/  LDCU UR4, c[0x3][0x9c] ;  /* 0x00c01380ff0477ac */ /* 0x000e240008000800 */
[----:B0-----:R-:W-:-:S07]  /*2b10*/  FFMA R14, R21, UR4, R14 ;  /* 0x00000004150e7c23 */ /* 0x001fce000800000e */
.L_x_117:
[----:B------:R-:W-:Y:S05]  /*2b20*/  BSYNC.RECONVERGENT B0 ;  /* 0x0000000000007941 */ /* 0x000fea0003800200 */
.L_x_115:
        /* <DEDUP_REMOVED lines=10> */
.L_x_119:
[----:B------:R-:W0:Y:S01]  /*2bd0*/  LDS R21, [R7] ;  /* 0x0000000007157984 */ /* 0x000e220000000800 */
[----:B------:R-:W0:Y:S02]  /*2be0*/  LDCU UR4, c[0x3][0xa0] ;  /* 0x00c01400ff0477ac */ /* 0x000e240008000800 */
[----:B0-----:R-:W-:-:S07]  /*2bf0*/  FFMA R14, R21, UR4, R14 ;  /* 0x00000004150e7c23 */ /* 0x001fce000800000e */
.L_x_120:
[----:B------:R-:W-:Y:S05]  /*2c00*/  BSYNC.RECONVERGENT B0 ;  /* 0x0000000000007941 */ /* 0x000fea0003800200 */
.L_x_118:
        /* <DEDUP_REMOVED lines=12> */
.L_x_122:
[----:B------:R-:W0:Y:S01]  /*2cd0*/  LDS R21, [R7+0x4] ;  /* 0x0000040007157984 */ /* 0x000e220000000800 */
[----:B------:R-:W0:Y:S02]  /*2ce0*/  LDCU UR4, c[0x3][0xa4] ;  /* 0x00c01480ff0477ac */ /* 0x000e240008000800 */
[----:B0-----:R-:W-:-:S07]  /*2cf0*/  FFMA R14, R21, UR4, R14 ;  /* 0x00000004150e7c23 */ /* 0x001fce000800000e */
.L_x_123:
[----:B------:R-:W-:Y:S05]  /*2d00*/  BSYNC.RECONVERGENT B0 ;  /* 0x0000000000007941 */ /* 0x000fea0003800200 */
.L_x_121:
        /* <DEDUP_REMOVED lines=9> */
.L_x_125:
[----:B------:R-:W0:Y:S01]  /*2da0*/  LDS R21, [R7+0x8] ;  /* 0x0000080007157984 */ /* 0x000e220000000800 */
[----:B------:R-:W0:Y:S02]  /*2db0*/  LDCU UR4, c[0x3][0xa8] ;  /* 0x00c01500ff0477ac */ /* 0x000e240008000800 */
[----:B0-----:R-:W-:-:S07]  /*2dc0*/  FFMA R14, R21, UR4, R14 ;  /* 0x00000004150e7c23 */ /* 0x001fce000800000e */
.L_x_126:
[----:B------:R-:W-:Y:S05]  /*2dd0*/  BSYNC.RECONVERGENT B0 ;  /* 0x0000000000007941 */ /* 0x000fea0003800200 */
.L_x_124:
        /* <DEDUP_REMOVED lines=12> */
.L_x_128:
[----:B------:R-:W0:Y:S01]  /*2ea0*/  LDS R21, [R7+0xc] ;  /* 0x00000c0007157984 */ /* 0x000e220000000800 */
[----:B------:R-:W0:Y:S02]  /*2eb0*/  LDCU UR4, c[0x3][0xac] ;  /* 0x00c01580ff0477ac */ /* 0x000e240008000800 */
[----:B0-----:R-:W-:-:S07]  /*2ec0*/  FFMA R14, R21, UR4, R14 ;  /* 0x00000004150e7c23 */ /* 0x001fce000800000e */
.L_x_129:
[----:B------:R-:W-:Y:S05]  /*2ed0*/  BSYNC.RECONVERGENT B0 ;  /* 0x0000000000007941 */ /* 0x000fea0003800200 */
.L_x_127:
        /* <DEDUP_REMOVED lines=12> */
.L_x_131:
[----:B------:R-:W0:Y:S01]  /*2fa0*/  LDS R13, [R7+0x10] ;  /* 0x00001000070d7984 */ /* 0x000e220000000800 */
[----:B------:R-:W0:Y:S02]  /*2fb0*/  LDCU UR4, c[0x3][0xb0] ;  /* 0x00c01600ff0477ac */ /* 0x000e240008000800 */
[----:B0-----:R-:W-:-:S07]  /*2fc0*/  FFMA R14, R13, UR4, R14 ;  /* 0x000000040d0e7c23 */ /* 0x001fce000800000e */
.L_x_132:
[----:B------:R-:W-:Y:S05]  /*2fd0*/  BSYNC.RECONVERGENT B0 ;  /* 0x0000000000007941 */ /* 0x000fea0003800200 */
.L_x_130:
        /* <DEDUP_REMOVED lines=12> */
[----:B------:R-:W0:Y:S01]  /*30a0*/  @!P1 LDS R21, [R7+0x70] ;  /* 0x0000700007159984 */ /* 0x000e220000000800 */
        /* <DEDUP_REMOVED lines=11> */
.L_x_134:
[----:B------:R-:W-:Y:S05]  /*3160*/  BSYNC.RECONVERGENT B0 ;  /* 0x0000000000007941 */ /* 0x000fea0003800200 */
.L_x_133:
        /* <DEDUP_REMOVED lines=11> */
.L_x_136:
[----:B------:R-:W0:Y:S01]  /*3220*/  LDS R21, [R7+0x74] ;  /* 0x0000740007157984 */ /* 0x000e220000000800 */
[----:B------:R-:W0:Y:S02]  /*3230*/  LDCU UR4, c[0x3][0xb8] ;  /* 0x00c01700ff0477ac */ /* 0x000e240008000800 */
[----:B0-----:R-:W-:-:S07]  /*3240*/  FFMA R14, R21, UR4, R14 ;  /* 0x00000004150e7c23 */ /* 0x001fce000800000e */
.L_x_137:
[----:B------:R-:W-:Y:S05]  /*3250*/  BSYNC.RECONVERGENT B0 ;  /* 0x0000000000007941 */ /* 0x000fea0003800200 */
.L_x_135:
        /* <DEDUP_REMOVED lines=12> */
.L_x_139:
[----:B------:R-:W0:Y:S01]  /*3320*/  LDS R21, [R7+0x78] ;  /* 0x0000780007157984 */ /* 0x000e220000000800 */
[----:B------:R-:W0:Y:S02]  /*3330*/  LDCU UR4, c[0x3][0xbc] ;  /* 0x00c01780ff0477ac */ /* 0x000e240008000800 */
[----:B0-----:R-:W-:-:S07]  /*3340*/  FFMA R14, R21, UR4, R14 ;  /* 0x00000004150e7c23 */ /* 0x001fce000800000e */
.L_x_140:
[----:B------:R-:W-:Y:S05]  /*3350*/  BSYNC.RECONVERGENT B0 ;  /* 0x0000000000007941 */ /* 0x000fea0003800200 */
.L_x_138:
        /* <DEDUP_REMOVED lines=9> */
.L_x_142:
[----:B------:R-:W0:Y:S01]  /*33f0*/  LDS R21, [R7+0x7c] ;  /* 0x00007c0007157984 */ /* 0x000e220000000800 */
[----:B------:R-:W0:Y:S02]  /*3400*/  LDCU UR4, c[0x3][0xc0] ;  /* 0x00c01800ff0477ac */ /* 0x000e240008000800 */
[----:B0-----:R-:W-:-:S07]  /*3410*/  FFMA R14, R21, UR4, R14 ;  /* 0x00000004150e7c23 */ /* 0x001fce000800000e */
.L_x_143:
[----:B------:R-:W-:Y:S05]  /*3420*/  BSYNC.RECONVERGENT B0 ;  /* 0x0000000000007941 */ /* 0x000fea0003800200 */
.L_x_141:
        /* <DEDUP_REMOVED lines=10> */
.L_x_145:
[----:B------:R-:W0:Y:S01]  /*34d0*/  LDS R21, [R7+0x80] ;  /* 0x0000800007157984 */ /* 0x000e220000000800 */
[----:B------:R-:W0:Y:S02]  /*34e0*/  LDCU UR4, c[0x3][0xc4] ;  /* 0x00c01880ff0477ac */ /* 0x000e240008000800 */
[----:B0-----:R-:W-:-:S07]  /*34f0*/  FFMA R14, R21, UR4, R14 ;  /* 0x00000004150e7c23 */ /* 0x001fce000800000e */
.L_x_146:
[----:B------:R-:W-:Y:S05]  /*3500*/  BSYNC.RECONVERGENT B0 ;  /* 0x0000000000007941 */ /* 0x000fea0003800200 */
.L_x_144:
        /* <DEDUP_REMOVED lines=12> */
.L_x_148:
[----:B------:R-:W0:Y:S01]  /*35d0*/  LDS R21, [R7+0x84] ;  /* 0x0000840007157984 */ /* 0x000e220000000800 */
[----:B------:R-:W0:Y:S02]  /*35e0*/  LDCU UR4, c[0x3][0xc8] ;  /* 0x00c01900ff0477ac */ /* 0x000e240008000800 */
[----:B0-----:R-:W-:-:S07]  /*35f0*/  FFMA R14, R21, UR4, R14 ;  /* 0x00000004150e7c23 */ /* 0x001fce000800000e */
.L_x_149:
[----:B------:R-:W-:Y:S05]  /*3600*/  BSYNC.RECONVERGENT B0 ;  /* 0x0000000000007941 */ /* 0x000fea0003800200 */
.L_x_147:
        /* <DEDUP_REMOVED lines=9> */
.L_x_151:
[----:B------:R-:W0:Y:S01]  /*36a0*/  LDS R21, [R7+0x88] ;  /* 0x0000880007157984 */ /* 0x000e220000000800 */
[----:B------:R-:W0:Y:S02]  /*36b0*/  LDCU UR4, c[0x3][0xcc] ;  /* 0x00c01980ff0477ac */ /* 0x000e240008000800 */
[----:B0-----:R-:W-:-:S07]  /*36c0*/  FFMA R14, R21, UR4, R14 ;  /* 0x00000004150e7c23 */ /* 0x001fce000800000e */
.L_x_152:
[----:B------:R-:W-:Y:S05]  /*36d0*/  BSYNC.RECONVERGENT B0 ;  /* 0x0000000000007941 */ /* 0x000fea0003800200 */
.L_x_150:
        /* <DEDUP_REMOVED lines=12> */
.L_x_154:
[----:B------:R-:W0:Y:S01]  /*37a0*/  LDS R21, [R7+0x8c] ;  /* 0x00008c0007157984 */ /* 0x000e220000000800 */
[----:B------:R-:W0:Y:S02]  /*37b0*/  LDCU UR4, c[0x3][0xd0] ;  /* 0x00c01a00ff0477ac */ /* 0x000e240008000800 */
[----:B0-----:R-:W-:-:S07]  /*37c0*/  FFMA R14, R21, UR4, R14 ;  /* 0x00000004150e7c23 */ /* 0x001fce000800000e */
.L_x_155:
[----:B------:R-:W-:Y:S05]  /*37d0*/  BSYNC.RECONVERGENT B0 ;  /* 0x0000000000007941 */ /* 0x000fea0003800200 */
.L_x_153:
        /* <DEDUP_REMOVED lines=12> */
.L_x_157:
[----:B------:R-:W0:Y:S01]  /*38a0*/  LDS R13, [R7+0x90] ;  /* 0x00009000070d7984 */ /* 0x000e220000000800 */
[----:B------:R-:W0:Y:S02]  /*38b0*/  LDCU UR4, c[0x3][0xd4] ;  /* 0x00c01a80ff0477ac */ /* 0x000e240008000800 */
[----:B0-----:R-:W-:-:S07]  /*38c0*/  FFMA R14, R13, UR4, R14 ;  /* 0x000000040d0e7c23 */ /* 0x001fce000800000e */
.L_x_158:
[----:B------:R-:W-:Y:S05]  /*38d0*/  BSYNC.RECONVERGENT B0 ;  /* 0x0000000000007941 */ /* 0x000fea0003800200 */
.L_x_156:
        /* <DEDUP_REMOVED lines=24> */
.L_x_160:
[----:B------:R-:W-:Y:S05]  /*3a60*/  BSYNC.RECONVERGENT B0 ;  /* 0x0000000000007941 */ /* 0x000fea0003800200 */
.L_x_159:
        /* <DEDUP_REMOVED lines=11> */
.L_x_162:
[----:B------:R-:W0:Y:S01]  /*3b20*/  LDS R21, [R7+0xf4] ;  /* 0x0000f40007157984 */ /* 0x000e220000000800 */
[----:B------:R-:W0:Y:S02]  /*3b30*/  LDCU UR4, c[0x3][0xdc] ;  /* 0x00c01b80ff0477ac */ /* 0x000e240008000800 */
[----:B0-----:R-:W-:-:S07]  /*3b40*/  FFMA R14, R21, UR4, R14 ;  /* 0x00000004150e7c23 */ /* 0x001fce000800000e */
.L_x_163:
[----:B------:R-:W-:Y:S05]  /*3b50*/  BSYNC.RECONVERGENT B0 ;  /* 0x0000000000007941 */ /* 0x000fea0003800200 */
.L_x_161:
        /* <DEDUP_REMOVED lines=12> */
.L_x_165:
[----:B------:R-:W0:Y:S01]  /*3c20*/  LDS R21, [R7+0xf8] ;  /* 0x0000f80007157984 */ /* 0x000e220000000800 */
[----:B------:R-:W0:Y:S02]  /*3c30*/  LDCU UR4, c[0x3][0xe0] ;  /* 0x00c01c00ff0477ac */ /* 0x000e240008000800 */
[----:B0-----:R-:W-:-:S07]  /*3c40*/  FFMA R14, R21, UR4, R14 ;  /* 0x00000004150e7c23 */ /* 0x001fce000800000e */
.L_x_166:
[----:B------:R-:W-:Y:S05]  /*3c50*/  BSYNC.RECONVERGENT B0 ;  /* 0x0000000000007941 */ /* 0x000fea0003800200 */
.L_x_164:
        /* <DEDUP_REMOVED lines=9> */
.L_x_168:
[----:B------:R-:W0:Y:S01]  /*3cf0*/  LDS R21, [R7+0xfc] ;  /* 0x0000fc0007157984 */ /* 0x000e220000000800 */
[----:B------:R-:W0:Y:S02]  /*3d00*/  LDCU UR4, c[0x3][0xe4] ;  /* 0x00c01c80ff0477ac */ /* 0x000e240008000800 */
[----:B0-----:R-:W-:-:S07]  /*3d10*/  FFMA R14, R21, UR4, R14 ;  /* 0x00000004150e7c23 */ /* 0x001fce000800000e */
.L_x_169:
[----:B------:R-:W-:Y:S05]  /*3d20*/  BSYNC.RECONVERGENT B0 ;  /* 0x0000000000007941 */ /* 0x000fea0003800200 */
.L_x_167:
        /* <DEDUP_REMOVED lines=10> */
.L_x_171:
[----:B------:R-:W0:Y:S01]  /*3dd0*/  LDS R21, [R7+0x100] ;  /* 0x0001000007157984 */ /* 0x000e220000000800 */
[----:B------:R-:W0:Y:S02]  /*3de0*/  LDCU UR4, c[0x3][0xe8] ;  /* 0x00c01d00ff0477ac */ /* 0x000e240008000800 */
[----:B0-----:R-:W-:-:S07]  /*3df0*/  FFMA R14, R21, UR4, R14 ;  /* 0x00000004150e7c23 */ /* 0x001fce000800000e */
.L_x_172:
[----:B------:R-:W-:Y:S05]  /*3e00*/  BSYNC.RECONVERGENT B0 ;  /* 0x0000000000007941 */ /* 0x000fea0003800200 */
.L_x_170:
        /* <DEDUP_REMOVED lines=12> */
.L_x_174:
[----:B------:R-:W0:Y:S01]  /*3ed0*/  LDS R21, [R7+0x104] ;  /* 0x0001040007157984 */ /* 0x000e220000000800 */
[----:B------:R-:W0:Y:S02]  /*3ee0*/  LDCU UR4, c[0x3][0xec] ;  /* 0x00c01d80ff0477ac */ /* 0x000e240008000800 */
[----:B0-----:R-:W-:-:S07]  /*3ef0*/  FFMA R14, R21, UR4, R14 ;  /* 0x00000004150e7c23 */ /* 0x001fce000800000e */
.L_x_175:
[----:B------:R-:W-:Y:S05]  /*3f00*/  BSYNC.RECONVERGENT B0 ;  /* 0x0000000000007941 */ /* 0x000fea0003800200 */
.L_x_173:
        /* <DEDUP_REMOVED lines=9> */
.L_x_177:
[----:B------:R-:W0:Y:S01]  /*3fa0*/  LDS R21, [R7+0x108] ;  /* 0x0001080007157984 */ /* 0x000e220000000800 */
[----:B------:R-:W0:Y:S02]  /*3fb0*/  LDCU UR4, c[0x3][0xf0] ;  /* 0x00c01e00ff0477ac */ /* 0x000e240008000800 */
[----:B0-----:R-:W-:-:S07]  /*3fc0*/  FFMA R14, R21, UR4, R14 ;  /* 0x00000004150e7c23 */ /* 0x001fce000800000e */
.L_x_178:
[----:B------:R-:W-:Y:S05]  /*3fd0*/  BSYNC.RECONVERGENT B0 ;  /* 0x0000000000007941 */ /* 0x000fea0003800200 */
.L_x_176:
        /* <DEDUP_REMOVED lines=12> */
.L_x_180:
[----:B------:R-:W0:Y:S01]  /*40a0*/  LDS R21, [R7+0x10c] ;  /* 0x00010c0007157984 */ /* 0x000e220000000800 */
[----:B------:R-:W0:Y:S02]  /*40b0*/  LDCU UR4, c[0x3][0xf4] ;  /* 0x00c01e80ff0477ac */ /* 0x000e240008000800 */
[----:B0-----:R-:W-:-:S07]  /*40c0*/  FFMA R14, R21, UR4, R14 ;  /* 0x00000004150e7c23 */ /* 0x001fce000800000e */
.L_x_181:
[----:B------:R-:W-:Y:S05]  /*40d0*/  BSYNC.RECONVERGENT B0 ;  /* 0x0000000000007941 */ /* 0x000fea0003800200 */
.L_x_179:
        /* <DEDUP_REMOVED lines=12> */
.L_x_183:
[----:B------:R-:W0:Y:S01]  /*41a0*/  LDS R13, [R7+0x110] ;  /* 0x00011000070d7984 */ /* 0x000e220000000800 */
[----:B------:R-:W0:Y:S02]  /*41b0*/  LDCU UR4, c[0x3][0xf8] ;  /* 0x00c01f00ff0477ac */ /* 0x000e240008000800 */
[----:B0-----:R-:W-:-:S07]  /*41c0*/  FFMA R14, R13, UR4, R14 ;  /* 0x000000040d0e7c23 */ /* 0x001fce000800000e */
.L_x_184:
[----:B------:R-:W-:Y:S05]  /*41d0*/  BSYNC.RECONVERGENT B0 ;  /* 0x0000000000007941 */ /* 0x000fea0003800200 */
.L_x_182:
        /* <DEDUP_REMOVED lines=24> */
.L_x_186:
[----:B------:R-:W-:Y:S05]  /*4360*/  BSYNC.RECONVERGENT B0 ;  /* 0x0000000000007941 */ /* 0x000fea0003800200 */
.L_x_185:
        /* <DEDUP_REMOVED lines=11> */
.L_x_188:
[----:B------:R-:W0:Y:S01]  /*4420*/  LDS R21, [R7+0x174] ;  /* 0x0001740007157984 */ /* 0x000e220000000800 */
[----:B------:R-:W0:Y:S02]  /*4430*/  LDCU UR4, c[0x3][0x100] ;  /* 0x00c02000ff0477ac */ /* 0x000e240008000800 */
[----:B0-----:R-:W-:-:S07]  /*4440*/  FFMA R14, R21, UR4, R14 ;  /* 0x00000004150e7c23 */ /* 0x001fce000800000e */
.L_x_189:
[----:B------:R-:W-:Y:S05]  /*4450*/  BSYNC.RECONVERGENT B0 ;  /* 0x0000000000007941 */ /* 0x000fea0003800200 */
.L_x_187:
        /* <DEDUP_REMOVED lines=12> */
.L_x_191:
[----:B------:R-:W0:Y:S01]  /*4520*/  LDS R21, [R7+0x178] ;  /* 0x0001780007157984 */ /* 0x000e220000000800 */
[----:B------:R-:W0:Y:S02]  /*4530*/  LDCU UR4, c[0x3][0x104] ;  /* 0x00c02080ff0477ac */ /* 0x000e240008000800 */
[----:B0-----:R-:W-:-:S07]  /*4540*/  FFMA R14, R21, UR4, R14 ;  /* 0x00000004150e7c23 */ /* 0x001fce000800000e */
.L_x_192:
[----:B------:R-:W-:Y:S05]  /*4550*/  BSYNC.RECONVERGENT B0 ;  /* 0x0000000000007941 */ /* 0x000fea0003800200 */
.L_x_190:
        /* <DEDUP_REMOVED lines=9> */
.L_x_194:
[----:B------:R-:W0:Y:S01]  /*45f0*/  LDS R21, [R7+0x17c] ;  /* 0x00017c0007157984 */ /* 0x000e220000000800 */
[----:B------:R-:W0:Y:S02]  /*4600*/  LDCU UR4, c[0x3][0x108] ;  /* 0x00c02100ff0477ac */ /* 0x000e240008000800 */
[----:B0-----:R-:W-:-:S07]  /*4610*/  FFMA R14, R21, UR4, R14 ;  /* 0x00000004150e7c23 */ /* 0x001fce000800000e */
.L_x_195:
[----:B------:R-:W-:Y:S05]  /*4620*/  BSYNC.RECONVERGENT B0 ;  /* 0x0000000000007941 */ /* 0x000fea0003800200 */
.L_x_193:
        /* <DEDUP_REMOVED lines=10> */
.L_x_197:
[----:B------:R-:W0:Y:S01]  /*46d0*/  LDS R21, [R7+0x180] ;  /* 0x0001800007157984 */ /* 0x000e220000000800 */
[----:B------:R-:W0:Y:S02]  /*46e0*/  LDCU UR4, c[0x3][0x10c] ;  /* 0x00c02180ff0477ac */ /* 0x000e240008000800 */
[----:B0-----:R-:W-:-:S07]  /*46f0*/  FFMA R14, R21, UR4, R14 ;  /* 0x00000004150e7c23 */ /* 0x001fce000800000e */
.L_x_198:
[----:B------:R-:W-:Y:S05]  /*4700*/  BSYNC.RECONVERGENT B0 ;  /* 0x0000000000007941 */ /* 0x000fea0003800200 */
.L_x_196:
        /* <DEDUP_REMOVED lines=12> */
.L_x_200:
[----:B------:R-:W0:Y:S01]  /*47d0*/  LDS R21, [R7+0x184] ;  /* 0x0001840007157984 */ /* 0x000e220000000800 */
[----:B------:R-:W0:Y:S02]  /*47e0*/  LDCU UR4, c[0x3][0x110] ;  /* 0x00c02200ff0477ac */ /* 0x000e240008000800 */
[----:B0-----:R-:W-:-:S07]  /*47f0*/  FFMA R14, R21, UR4, R14 ;  /* 0x00000004150e7c23 */ /* 0x001fce000800000e */
.L_x_201:
[----:B------:R-:W-:Y:S05]  /*4800*/  BSYNC.RECONVERGENT B0 ;  /* 0x0000000000007941 */ /* 0x000fea0003800200 */
.L_x_199:
        /* <DEDUP_REMOVED lines=9> */
.L_x_203:
[----:B------:R-:W0:Y:S01]  /*48a0*/  LDS R21, [R7+0x188] ;  /* 0x0001880007157984 */ /* 0x000e220000000800 */
[----:B------:R-:W0:Y:S02]  /*48b0*/  LDCU UR4, c[0x3][0x114] ;  /* 0x00c02280ff0477ac */ /* 0x000e240008000800 */
[----:B0-----:R-:W-:-:S07]  /*48c0*/  FFMA R14, R21, UR4, R14 ;  /* 0x00000004150e7c23 */ /* 0x001fce000800000e */
.L_x_204:
[----:B------:R-:W-:Y:S05]  /*48d0*/  BSYNC.RECONVERGENT B0 ;  /* 0x0000000000007941 */ /* 0x000fea0003800200 */
.L_x_202:
        /* <DEDUP_REMOVED lines=12> */
.L_x_206:
[----:B------:R-:W0:Y:S01]  /*49a0*/  LDS R21, [R7+0x18c] ;  /* 0x00018c0007157984 */ /* 0x000e220000000800 */
[----:B------:R-:W0:Y:S02]  /*49b0*/  LDCU UR4, c[0x3][0x118] ;  /* 0x00c02300ff0477ac */ /* 0x000e240008000800 */
[----:B0-----:R-:W-:-:S07]  /*49c0*/  FFMA R14, R21, UR4, R14 ;  /* 0x00000004150e7c23 */ /* 0x001fce000800000e */
.L_x_207:
[----:B------:R-:W-:Y:S05]  /*49d0*/  BSYNC.RECONVERGENT B0 ;  /* 0x0000000000007941 */ /* 0x000fea0003800200 */
.L_x_205:
        /* <DEDUP_REMOVED lines=12> */
.L_x_209:
[----:B------:R-:W0:Y:S01]  /*4aa0*/  LDS R13, [R7+0x190] ;  /* 0x00019000070d7984 */ /* 0x000e220000000800 */
[----:B------:R-:W0:Y:S02]  /*4ab0*/  LDCU UR4, c[0x3][0x11c] ;  /* 0x00c02380ff0477ac */ /* 0x000e240008000800 */
[----:B0-----:R-:W-:-:S07]  /*4ac0*/  FFMA R14, R13, UR4, R14 ;  /* 0x000000040d0e7c23 */ /* 0x001fce000800000e */
.L_x_210:
[----:B------:R-:W-:Y:S05]  /*4ad0*/  BSYNC.RECONVERGENT B0 ;  /* 0x0000000000007941 */ /* 0x000fea0003800200 */
.L_x_208:
[----:B------:R-:W-:Y:S01]  /*4ae0*/  VIADD R10, R10, 0x4 ;  /* 0x000000040a0a7836 */ /* 0x000fe20000000000 */
[----:B------:R-:W-:Y:S01]  /*4af0*/  ISETP.GT.U32.AND P3, PT, R6, -0x21, PT ;  /* 0xffffffdf0600780c */ /* 0x000fe20003f64070 */
[----:B------:R-:W-:Y:S01]  /*4b00*/  VIADD R6, R8, 0x4 ;  /* 0x0000000408067836 */ /* 0x000fe20000000000 */
[----:B------:R-:W-:Y:S01]  /*4b10*/  IADD3 R19, PT, PT, R19, -0x4, R4 ;  /* 0xfffffffc13137810 */ /* 0x000fe20007ffe004 */
[----:B------:R-:W-:Y:S01]  /*4b20*/  BSSY.RECONVERGENT B0, `(.L_x_211) ;  /* 0x0000013000007945 */ /* 0x000fe20003800200 */
[----:B------:R-:W-:Y:S02]  /*4b30*/  ISETP.GT.U32.AND P1, PT, R10, 0x1f, PT ;  /* 0x0000001f0a00780c */ /* 0x000fe40003f24070 */
[----:B------:R-:W-:Y:S01]  /*4b40*/  ISETP.GE.AND P2, PT, R6, R5, PT ;  /* 0x000000050600720c */ /* 0x000fe20003f46270 */
[----:B------:R-:W-:Y:S01]  /*4b50*/  IMAD.WIDE R2, R19, 0x4, R2 ;  /* 0x0000000413027825 */ /* 0x000fe200078e0202 */
[----:B------:R-:W-:Y:S02]  /*4b60*/  ISETP.LT.U32.OR P1, PT, R15, -0x20, P1 ;  /* 0xffffffe00f00780c */ /* 0x000fe40000f21470 */
[----:B------:R-:W-:-:S02]  /*4b70*/  ISETP.GE.U32.AND P4, PT, R10, 0x20, PT ;  /* 0x000000200a00780c */ /* 0x000fc40003f86070 */
[----:B------:R-:W-:-:S09]  /*4b80*/  ISETP.LT.OR P2, PT, R6, RZ, P2 ;  /* 0x000000ff0600720c */ /* 0x000fd20001741670 */
        /* <DEDUP_REMOVED lines=12> */
.L_x_212:
[----:B------:R-:W-:Y:S05]  /*4c50*/  BSYNC.RECONVERGENT B0 ;  /* 0x0000000000007941 */ /* 0x000fea0003800200 */
.L_x_211:
        /* <DEDUP_REMOVED lines=11> */
.L_x_214:
[----:B------:R-:W0:Y:S01]  /*4d10*/  LDS R5, [R7+0x1f4] ;  /* 0x0001f40007057984 */ /* 0x000e220000000800 */
[----:B------:R-:W0:Y:S02]  /*4d20*/  LDCU UR4, c[0x3][0x124] ;  /* 0x00c02480ff0477ac */ /* 0x000e240008000800 */
[----:B0-----:R-:W-:-:S07]  /*4d30*/  FFMA R14, R5, UR4, R14 ;  /* 0x00000004050e7c23 */ /* 0x001fce000800000e */
.L_x_215:
[----:B------:R-:W-:Y:S05]  /*4d40*/  BSYNC.RECONVERGENT B0 ;  /* 0x0000000000007941 */ /* 0x000fea0003800200 */
.L_x_213:
        /* <DEDUP_REMOVED lines=12> */
.L_x_217:
[----:B------:R-:W0:Y:S01]  /*4e10*/  LDS R5, [R7+0x1f8] ;  /* 0x0001f80007057984 */ /* 0x000e220000000800 */
[----:B------:R-:W0:Y:S02]  /*4e20*/  LDCU UR4, c[0x3][0x128] ;  /* 0x00c02500ff0477ac */ /* 0x000e240008000800 */
[----:B0-----:R-:W-:-:S07]  /*4e30*/  FFMA R14, R5, UR4, R14 ;  /* 0x00000004050e7c23 */ /* 0x001fce000800000e */
.L_x_218:
[----:B------:R-:W-:Y:S05]  /*4e40*/  BSYNC.RECONVERGENT B0 ;  /* 0x0000000000007941 */ /* 0x000fea0003800200 */
.L_x_216:
        /* <DEDUP_REMOVED lines=9> */
.L_x_220:
[----:B------:R-:W0:Y:S01]  /*4ee0*/  LDS R5, [R7+0x1fc] ;  /* 0x0001fc0007057984 */ /* 0x000e220000000800 */
[----:B------:R-:W0:Y:S02]  /*4ef0*/  LDCU UR4, c[0x3][0x12c] ;  /* 0x00c02580ff0477ac */ /* 0x000e240008000800 */
[----:B0-----:R-:W-:-:S07]  /*4f00*/  FFMA R14, R5, UR4, R14 ;  /* 0x00000004050e7c23 */ /* 0x001fce000800000e */
.L_x_221:
[----:B------:R-:W-:Y:S05]  /*4f10*/  BSYNC.RECONVERGENT B0 ;  /* 0x0000000000007941 */ /* 0x000fea0003800200 */
.L_x_219:
        /* <DEDUP_REMOVED lines=10> */
.L_x_223:
[----:B------:R-:W0:Y:S01]  /*4fc0*/  LDS R5, [R7+0x200] ;  /* 0x0002000007057984 */ /* 0x000e220000000800 */
[----:B------:R-:W0:Y:S02]  /*4fd0*/  LDCU UR4, c[0x3][0x130] ;  /* 0x00c02600ff0477ac */ /* 0x000e240008000800 */
[----:B0-----:R-:W-:-:S07]  /*4fe0*/  FFMA R14, R5, UR4, R14 ;  /* 0x00000004050e7c23 */ /* 0x001fce000800000e */
.L_x_224:
[----:B------:R-:W-:Y:S05]  /*4ff0*/  BSYNC.RECONVERGENT B0 ;  /* 0x0000000000007941 */ /* 0x000fea0003800200 */
.L_x_222:
        /* <DEDUP_REMOVED lines=12> */
.L_x_226:
[----:B------:R-:W0:Y:S01]  /*50c0*/  LDS R5, [R7+0x204] ;  /* 0x0002040007057984 */ /* 0x000e220000000800 */
[----:B------:R-:W0:Y:S02]  /*50d0*/  LDCU UR4, c[0x3][0x134] ;  /* 0x00c02680ff0477ac */ /* 0x000e240008000800 */
[----:B0-----:R-:W-:-:S07]  /*50e0*/  FFMA R14, R5, UR4, R14 ;  /* 0x00000004050e7c23 */ /* 0x001fce000800000e */
.L_x_227:
[----:B------:R-:W-:Y:S05]  /*50f0*/  BSYNC.RECONVERGENT B0 ;  /* 0x0000000000007941 */ /* 0x000fea0003800200 */
.L_x_225:
        /* <DEDUP_REMOVED lines=9> */
.L_x_229:
[----:B------:R-:W0:Y:S01]  /*5190*/  LDS R5, [R7+0x208] ;  /* 0x0002080007057984 */ /* 0x000e220000000800 */
[----:B------:R-:W0:Y:S02]  /*51a0*/  LDCU UR4, c[0x3][0x138] ;  /* 0x00c02700ff0477ac */ /* 0x000e240008000800 */
[----:B0-----:R-:W-:-:S07]  /*51b0*/  FFMA R14, R5, UR4, R14 ;  /* 0x00000004050e7c23 */ /* 0x001fce000800000e */
.L_x_230:
[----:B------:R-:W-:Y:S05]  /*51c0*/  BSYNC.RECONVERGENT B0 ;  /* 0x0000000000007941 */ /* 0x000fea0003800200 */
.L_x_228:
        /* <DEDUP_REMOVED lines=12> */
.L_x_232:
[----:B------:R-:W0:Y:S01]  /*5290*/  LDS R5, [R7+0x20c] ;  /* 0x00020c0007057984 */ /* 0x000e220000000800 */
[----:B------:R-:W0:Y:S02]  /*52a0*/  LDCU UR4, c[0x3][0x13c] ;  /* 0x00c02780ff0477ac */ /* 0x000e240008000800 */
[----:B0-----:R-:W-:-:S07]  /*52b0*/  FFMA R14, R5, UR4, R14 ;  /* 0x00000004050e7c23 */ /* 0x001fce000800000e */
.L_x_233:
[----:B------:R-:W-:Y:S05]  /*52c0*/  BSYNC.RECONVERGENT B0 ;  /* 0x0000000000007941 */ /* 0x000fea0003800200 */
.L_x_231:
        /* <DEDUP_REMOVED lines=12> */
.L_x_235:
[----:B------:R-:W0:Y:S01]  /*5390*/  LDS R7, [R7+0x210] ;  /* 0x0002100007077984 */ /* 0x000e220000000800 */
[----:B------:R-:W0:Y:S02]  /*53a0*/  LDCU UR4, c[0x3][0x140] ;  /* 0x00c02800ff0477ac */ /* 0x000e240008000800 */
[----:B0-----:R-:W-:-:S07]  /*53b0*/  FFMA R14, R7, UR4, R14 ;  /* 0x00000004070e7c23 */ /* 0x001fce000800000e */
.L_x_236:
[----:B------:R-:W-:Y:S05]  /*53c0*/  BSYNC.RECONVERGENT B0 ;  /* 0x0000000000007941 */ /* 0x000fea0003800200 */
.L_x_234:
[----:B------:R-:W0:Y:S01]  /*53d0*/  LDC.64 R2, c[0x0][0x388] ;  /* 0x0000e200ff027b82 */ /* 0x000e220000000a00 */
[----:B------:R-:W-:-:S04]  /*53e0*/  IMAD R9, R8, R4, R9 ;  /* 0x0000000408097224 */ /* 0x000fc800078e0209 */
[----:B0-----:R-:W-:-:S05]  /*53f0*/  IMAD.WIDE R2, R9, 0x4, R2 ;  /* 0x0000000409027825 */ /* 0x001fca00078e0202 */
[----:B------:R-:W-:Y:S01]  /*5400*/  STG.E desc[UR6][R2.64], R14 ;  /* 0x0000000e02007986 */ /* 0x000fe2000c101906 */
[----:B------:R-:W-:Y:S05]  /*5410*/  EXIT ;  /* 0x000000000000794d */ /* 0x000fea0003800000 */
.L_x_237:
[----:B------:R-:W-:-:S00]  /*5420*/  BRA `(.L_x_237) ;  /* 0xfffffffc00fc7947 */ /* 0x000fc0000383ffff */
[----:B------:R-:W-:-:S00]  /*5430*/  NOP ;  /* 0x0000000000007918 */ /* 0x000fc00000000000 */
        /* <DEDUP_REMOVED lines=12> */
.L_x_257:


//--------------------- .text._Z37convolution_2d_tiled_const_mem_kernelPfS_ii --------------------------
	.section	.text._Z37convolution_2d_tiled_const_mem_kernelPfS_ii,"ax",@progbits
	.align	128
        .global         _Z37convolution_2d_tiled_const_mem_kernelPfS_ii
        .type           _Z37convolution_2d_tiled_const_mem_kernelPfS_ii,@function
        .size           _Z37convolution_2d_tiled_const_mem_kernelPfS_ii,(.L_x_258 - _Z37convolution_2d_tiled_const_mem_kernelPfS_ii)
        .other          _Z37convolution_2d_tiled_const_mem_kernelPfS_ii,@"STO_CUDA_ENTRY STV_DEFAULT"
_Z37convolution_2d_tiled_const_mem_kernelPfS_ii:
.text._Z37convolution_2d_tiled_const_mem_kernelPfS_ii:
[----:B------:R-:W-:Y:S01]  /*0000*/  LDC R1, c[0x0][0x37c] ;  /* 0x0000df00ff017b82 */ /* 0x000fe20000000800 */
[----:B------:R-:W0:Y:S01]  /*0010*/  S2R R9, SR_TID.X ;  /* 0x0000000000097919 */ /* 0x000e220000002100 */
[----:B------:R-:W1:Y:S01]  /*0020*/  LDCU.64 UR8, c[0x0][0x390] ;  /* 0x00007200ff0877ac */ /* 0x000e620008000a00 */
[----:B------:R-:W2:Y:S01]  /*0030*/  S2R R3, SR_CTAID.X ;  /* 0x0000000000037919 */ /* 0x000ea20000002500 */
[----:B------:R-:W3:Y:S01]  /*0040*/  LDCU.64 UR6, c[0x0][0x358] ;  /* 0x00006b00ff0677ac */ /* 0x000ee20008000a00 */
[----:B------:R-:W4:Y:S01]  /*0050*/  S2R R2, SR_CTAID.Y ;  /* 0x0000000000027919 */ /* 0x000f220000002600 */
[----:B------:R-:W4:Y:S01]  /*0060*/  S2R R11, SR_TID.Y ;  /* 0x00000000000b7919 */ /* 0x000f220000002200 */
[----:B0-----:R-:W-:-:S05]  /*0070*/  IADD3 R0, PT, PT, R9, -0x4, RZ ;  /* 0xfffffffc09007810 */ /* 0x001fca0007ffe0ff */
[----:B--2---:R-:W-:-:S05]  /*0080*/  IMAD R3, R3, 0x18, R0 ;  /* 0x0000001803037824 */ /* 0x004fca00078e0200 */
[----:B-1----:R-:W-:Y:S01]  /*0090*/  ISETP.GE.AND P0, PT, R3, UR8, PT ;  /* 0x0000000803007c0c */ /* 0x002fe2000bf06270 */
[----:B----4-:R-:W-:-:S03]  /*00a0*/  IMAD R2, R2, 0x18, R11 ;  /* 0x0000001802027824 */ /* 0x010fc600078e020b */
[----:B------:R-:W-:Y:S02]  /*00b0*/  ISETP.GT.AND P0, PT, R3, -0x1, !P0 ;  /* 0xffffffff0300780c */ /* 0x000fe40004704270 */
[C---:B------:R-:W-:Y:S02]  /*00c0*/  IADD3 R4, PT, PT, R2.reuse, -0x4, RZ ;  /* 0xfffffffc02047810 */ /* 0x040fe40007ffe0ff */
[----:B------:R-:W-:-:S04]  /*00d0*/  ISETP.GT.U32.AND P0, PT, R2, 0x3, P0 ;  /* 0x000000030200780c */ /* 0x000fc80000704070 */
[----:B------:R-:W-:-:S13]  /*00e0*/  ISETP.LT.AND P0, PT, R4, UR9, P0 ;  /* 0x0000000904007c0c */ /* 0x000fda0008701270 */
[----:B------:R-:W0:Y:S01]  /*00f0*/  @P0 LDC.64 R6, c[0x0][0x380] ;  /* 0x0000e000ff060b82 */ /* 0x000e220000000a00 */
[----:B------:R-:W-:-:S04]  /*0100*/  @P0 IMAD R5, R4, UR8, R3 ;  /* 0x0000000804050c24 */ /* 0x000fc8000f8e0203 */
[----:B0-----:R-:W-:-:S06]  /*0110*/  @P0 IMAD.WIDE R6, R5, 0x4, R6 ;  /* 0x0000000405060825 */ /* 0x001fcc00078e0206 */
[----:B---3--:R-:W2:Y:S01]  /*0120*/  @P0 LDG.E R7, desc[UR6][R6.64] ;  /* 0x0000000606070981 */ /* 0x008ea2000c1e1900 */
[----:B------:R-:W0:Y:S01]  /*0130*/  S2UR UR5, SR_CgaCtaId ;  /* 0x00000000000579c3 */ /* 0x000e220000008800 */
[----:B------:R-:W-:Y:S02]  /*0140*/  UMOV UR4, 0x400 ;  /* 0x0000040000047882 */ /* 0x000fe40000000000 */
[----:B0-----:R-:W-:-:S06]  /*0150*/  ULEA UR4, UR5, UR4, 0x18 ;  /* 0x0000000405047291 */ /* 0x001fcc000f8ec0ff */
[----:B------:R-:W-:-:S04]  /*0160*/  LEA R2, R11, UR4, 0x7 ;  /* 0x000000040b027c11 */ /* 0x000fc8000f8e38ff */
[----:B------:R-:W-:-:S05]  /*0170*/  LEA R2, R9, R2, 0x2 ;  /* 0x0000000209027211 */ /* 0x000fca00078e10ff */
[----:B--2---:R0:W-:Y:S04]  /*0180*/  @P0 STS [R2], R7 ;  /* 0x0000000702000388 */ /* 0x0041e80000000800 */
[----:B------:R0:W-:Y:S01]  /*0190*/  @!P0 STS [R2], RZ ;  /* 0x000000ff02008388 */ /* 0x0001e20000000800 */
[----:B------:R-:W-:Y:S06]  /*01a0*/  BAR.SYNC.DEFER_BLOCKING 0x0 ;  /* 0x0000000000007b1d */ /* 0x000fec0000010000 */
[----:B------:R-:W-:Y:S05]  /*01b0*/  @!P0 EXIT ;  /* 0x000000000000894d */ /* 0x000fea0003800000 */
[----:B------:R-:W-:-:S04]  /*01c0*/  VIADDMNMX.U32 R0, R11, 0xfffffffc, R0, !PT ;  /* 0xfffffffc0b007846 */ /* 0x000fc80007800000 */
[----:B------:R-:W-:-:S13]  /*01d0*/  ISETP.GT.U32.AND P0, PT, R0, 0x17, PT ;  /* 0x000000170000780c */ /* 0x000fda0003f04070 */
[----:B------:R-:W-:Y:S05]  /*01e0*/  @P0 EXIT ;  /* 0x000000000000094d */ /* 0x000fea0003800000 */
[----:B------:R-:W1:Y:S01]  /*01f0*/  LDS R0, [R2+-0x210] ;  /* 0xfffdf00002007984 */ /* 0x000e620000000800 */
[----:B------:R-:W1:Y:S01]  /*0200*/  LDCU.128 UR12, c[0x3][URZ] ;  /* 0x00c00000ff0c77ac */ /* 0x000e620008000c00 */
[----:B------:R-:W-:Y:S02]  /*0210*/  IMAD R3, R4, UR8, R3 ;  /* 0x0000000804037c24 */ /* 0x000fe4000f8e0203 */
[----:B0-----:R-:W0:Y:S01]  /*0220*/  LDS R7, [R2+-0x20c] ;  /* 0xfffdf40002077984 */ /* 0x001e220000000800 */
[----:B------:R-:W2:Y:S03]  /*0230*/  LDCU.128 UR16, c[0x3][0x10] ;  /* 0x00c00200ff1077ac */ /* 0x000ea60008000c00 */
[----:B------:R-:W3:Y:S01]  /*0240*/  LDS R8, [R2+-0x208] ;  /* 0xfffdf80002087984 */ /* 0x000ee20000000800 */
[----:B------:R-:W4:Y:S03]  /*0250*/  LDCU UR4, c[0x3][0x140] ;  /* 0x00c02800ff0477ac */ /* 0x000f260008000800 */
[----:B------:R-:W5:Y:S04]  /*0260*/  LDS R9, [R2+-0x204] ;  /* 0xfffdfc0002097984 */ /* 0x000f680000000800 */
[----:B------:R-:W2:Y:S04]  /*0270*/  LDS R10, [R2+-0x200] ;  /* 0xfffe0000020a7984 */ /* 0x000ea80000000800 */
[----:B------:R-:W4:Y:S04]  /*0280*/  LDS R11, [R2+-0x1fc] ;  /* 0xfffe0400020b7984 */ /* 0x000f280000000800 */
[----:B------:R-:W4:Y:S04]  /*0290*/  LDS R12, [R2+-0x1f8] ;  /* 0xfffe0800020c7984 */ /* 0x000f280000000800 */
[----:B------:R-:W4:Y:S04]  /*02a0*/  LDS R13, [R2+-0x1f4] ;  /* 0xfffe0c00020d7984 */ /* 0x000f280000000800 */
[----:B------:R-:W4:Y:S04]  /*02b0*/  LDS R14, [R2+-0x1f0] ;  /* 0xfffe1000020e7984 */ /* 0x000f280000000800 */
[----:B------:R-:W4:Y:S01]  /*02c0*/  LDS R6, [R2+-0x190] ;  /* 0xfffe700002067984 */ /* 0x000f220000000800 */
[----:B-1----:R-:W-:-:S03]  /*02d0*/  FFMA R0, R0, UR12, RZ ;  /* 0x0000000c00007c23 */ /* 0x002fc600080000ff */
[----:B------:R-:W1:Y:S01]  /*02e0*/  LDS R5, [R2+-0x18c] ;  /* 0xfffe740002057984 */ /* 0x000e620000000800 */
[----:B0-----:R-:W-:-:S03]  /*02f0*/  FFMA R7, R7, UR13, R0 ;  /* 0x0000000d07077c23 */ /* 0x001fc60008000000 */
[----:B------:R-:W-:Y:S01]  /*0300*/  LDS R18, [R2+0x204] ;  /* 0x0002040002127984 */ /* 0x000fe20000000800 */
[----:B---3--:R-:W-:-:S03]  /*0310*/  FFMA R8, R8, UR14, R7 ;  /* 0x0000000e08087c23 */ /* 0x008fc60008000007 */
[----:B------:R-:W0:Y:S01]  /*0320*/  LDS R0, [R2+-0x188] ;  /* 0xfffe780002007984 */ /* 0x000e220000000800 */
[----:B-----5:R-:W-:-:S03]  /*0330*/  FFMA R9, R9, UR15, R8 ;  /* 0x0000000f09097c23 */ /* 0x020fc60008000008 */
[----:B------:R-:W3:Y:S01]  /*0340*/  LDS R7, [R2+-0x184] ;  /* 0xfffe7c0002077984 */ /* 0x000ee20000000800 */
[----:B------:R-:W5:Y:S01]  /*0350*/  LDCU.128 UR12, c[0x3][0x20] ;  /* 0x00c00400ff0c77ac */ /* 0x000f620008000c00 */
[----:B--2---:R-:W-:Y:S02]  /*0360*/  FFMA R10, R10, UR16, R9 ;  /* 0x000000100a0a7c23 */ /* 0x004fe40008000009 */
[----:B------:R-:W2:Y:S02]  /*0370*/  LDS R8, [R2+-0x180] ;  /* 0xfffe800002087984 */ /* 0x000ea40000000800 */
[----:B----4-:R-:W-:Y:S02]  /*0380*/  FFMA R11, R11, UR17, R10 ;  /* 0x000000110b0b7c23 */ /* 0x010fe4000800000a */
[----:B------:R-:W4:Y:S02]  /*0390*/  LDS R9, [R2+-0x17c] ;  /* 0xfffe840002097984 */ /* 0x000f240000000800 */
[----:B------:R-:W-:-:S02]  /*03a0*/  FFMA R12, R12, UR18, R11 ;  /* 0x000000120c0c7c23 */ /* 0x000fc4000800000b */
[----:B------:R-:W4:Y:S02]  /*03b0*/  LDS R10, [R2+-0x178] ;  /* 0xfffe8800020a7984 */ /* 0x000f240000000800 */
[----:B------:R-:W-:Y:S02]  /*03c0*/  FFMA R13, R13, UR19, R12 ;  /* 0x000000130d0d7c23 */ /* 0x000fe4000800000c */
[----:B------:R-:W4:Y:S01]  /*03d0*/  LDS R11, [R2+-0x174] ;  /* 0xfffe8c00020b7984 */ /* 0x000f220000000800 */
[----:B------:R-:W3:Y:S01]  /*03e0*/  LDCU.128 UR16, c[0x3][0x30] ;  /* 0x00c00600ff1077ac */ /* 0x000ee20008000c00 */
[----:B-----5:R-:W-:Y:S02]  /*03f0*/  FFMA R15, R14, UR12, R13 ;  /* 0x0000000c0e0f7c23 */ /* 0x020fe4000800000d */
[----:B------:R-:W5:Y:S02]  /*0400*/  LDS R12, [R2+-0x170] ;  /* 0xfffe9000020c7984 */ /* 0x000f640000000800 */
[----:B------:R-:W-:-:S02]  /*0410*/  FFMA R14, R6, UR13, R15 ;  /* 0x0000000d060e7c23 */ /* 0x000fc4000800000f */
[----:B------:R-:W5:Y:S04]  /*0420*/  LDS R13, [R2+-0x110] ;  /* 0xfffef000020d7984 */ /* 0x000f680000000800 */
[----:B------:R-:W5:Y:S01]  /*0430*/  LDS R6, [R2+-0x10c] ;  /* 0xfffef40002067984 */ /* 0x000f620000000800 */
[----:B-1----:R-:W-:-:S03]  /*0440*/  FFMA R15, R5, UR14, R14 ;  /* 0x0000000e050f7c23 */ /* 0x002fc6000800000e */
[----:B------:R-:W1:Y:S01]  /*0450*/  LDS R5, [R2+-0x108] ;  /* 0xfffef80002057984 */ /* 0x000e620000000800 */
[----:B0-----:R-:W-:Y:S01]  /*0460*/  FFMA R14, R0, UR15, R15 ;  /* 0x0000000f000e7c23 */ /* 0x001fe2000800000f */
[----:B------:R-:W0:Y:S02]  /*0470*/  LDCU.128 UR12, c[0x3][0x40] ;  /* 0x00c00800ff0c77ac */ /* 0x000e240008000c00 */
[----:B------:R-:W1:Y:S01]  /*0480*/  LDS R0, [R2+-0x104] ;  /* 0xfffefc0002007984 */ /* 0x000e620000000800 */
[----:B---3--:R-:W-:-:S03]  /*0490*/  FFMA R15, R7, UR16, R14 ;  /* 0x00000010070f7c23 */ /* 0x008fc6000800000e */
[----:B------:R-:W3:Y:S01]  /*04a0*/  LDS R7, [R2+-0x100] ;  /* 0xffff000002077984 */ /* 0x000ee20000000800 */
[----:B--2---:R-:W-:-:S03]  /*04b0*/  FFMA R14, R8, UR17, R15 ;  /* 0x00000011080e7c23 */ /* 0x004fc6000800000f */
[----:B------:R-:W2:Y:S01]  /*04c0*/  LDS R8, [R2+-0xfc] ;  /* 0xffff040002087984 */ /* 0x000ea20000000800 */
[----:B----4-:R-:W-:-:S03]  /*04d0*/  FFMA R15, R9, UR18, R14 ;  /* 0x00000012090f7c23 */ /* 0x010fc6000800000e */
[----:B------:R-:W4:Y:S01]  /*04e0*/  LDS R9, [R2+-0xf8] ;  /* 0xffff080002097984 */ /* 0x000f220000000800 */
[----:B------:R-:W-:Y:S01]  /*04f0*/  FFMA R14, R10, UR19, R15 ;  /* 0x000000130a0e7c23 */ /* 0x000fe2000800000f */
[----:B------:R-:W1:Y:S02]  /*0500*/  LDCU.128 UR16, c[0x3][0x50] ;  /* 0x00c00a00ff1077ac */ /* 0x000e640008000c00 */
[----:B------:R-:W4:Y:S01]  /*0510*/  LDS R10, [R2+-0xf4] ;  /* 0xffff0c00020a7984 */ /* 0x000f220000000800 */
[----:B0-----:R-:W-:-:S03]  /*0520*/  FFMA R15, R11, UR12, R14 ;  /* 0x0000000c0b0f7c23 */ /* 0x001fc6000800000e */
[----:B------:R-:W0:Y:S01]  /*0530*/  LDS R11, [R2+-0xf0] ;  /* 0xffff1000020b7984 */ /* 0x000e220000000800 */
[----:B-----5:R-:W-:-:S03]  /*0540*/  FFMA R14, R12, UR13, R15 ;  /* 0x0000000d0c0e7c23 */ /* 0x020fc6000800000f */
[----:B------:R-:W5:Y:S01]  /*0550*/  LDS R12, [R2+-0x90] ;  /* 0xffff7000020c7984 */ /* 0x000f620000000800 */
[----:B------:R-:W-:-:S03]  /*0560*/  FFMA R15, R13, UR14, R14 ;  /* 0x0000000e0d0f7c23 */ /* 0x000fc6000800000e */
[----:B------:R-:W5:Y:S01]  /*0570*/  LDS R13, [R2+-0x8c] ;  /* 0xffff7400020d7984 */ /* 0x000f620000000800 */
[----:B------:R-:W-:Y:S01]  /*0580*/  FFMA R14, R6, UR15, R15 ;  /* 0x0000000f060e7c23 */ /* 0x000fe2000800000f */
[----:B------:R-:W4:Y:S02]  /*0590*/  LDCU.128 UR12, c[0x3][0x60] ;  /* 0x00c00c00ff0c77ac */ /* 0x000f240008000c00 */
[----:B------:R-:W5:Y:S01]  /*05a0*/  LDS R6, [R2+-0x88] ;  /* 0xffff780002067984 */ /* 0x000f620000000800 */
[----:B-1----:R-:W-:-:S03]  /*05b0*/  FFMA R15, R5, UR16, R14 ;  /* 0x00000010050f7c23 */ /* 0x002fc6000800000e */
[----:B------:R-:W1:Y:S01]  /*05c0*/  LDS R5, [R2+-0x84] ;  /* 0xffff7c0002057984 */ /* 0x000e620000000800 */
[----:B------:R-:W-:-:S03]  /*05d0*/  FFMA R14, R0, UR17, R15 ;  /* 0x00000011000e7c23 */ /* 0x000fc6000800000f */
[----:B------:R-:W-:Y:S01]  /*05e0*/  LDS R20, [R2+0x20c] ;  /* 0x00020c0002147984 */ /* 0x000fe20000000800 */
[----:B---3--:R-:W-:-:S03]  /*05f0*/  FFMA R15, R7, UR18, R14 ;  /* 0x00000012070f7c23 */ /* 0x008fc6000800000e */
[----:B------:R-:W3:Y:S01]  /*0600*/  LDS R0, [R2+-0x80] ;  /* 0xffff800002007984 */ /* 0x000ee20000000800 */
[----:B--2---:R-:W-:-:S03]  /*0610*/  FFMA R14, R8, UR19, R15 ;  /* 0x00000013080e7c23 */ /* 0x004fc6000800000f */
[----:B------:R-:W2:Y:S01]  /*0620*/  LDS R7, [R2+-0x7c] ;  /* 0xffff840002077984 */ /* 0x000ea20000000800 */
[----:B------:R-:W5:Y:S01]  /*0630*/  LDCU.128 UR16, c[0x3][0x70] ;  /* 0x00c00e00ff1077ac */ /* 0x000f620008000c00 */
[----:B----4-:R-:W-:Y:S02]  /*0640*/  FFMA R15, R9, UR12, R14 ;  /* 0x0000000c090f7c23 */ /* 0x010fe4000800000e */
[----:B------:R-:W4:Y:S02]  /*0650*/  LDS R8, [R2+-0x78] ;  /* 0xffff880002087984 */ /* 0x000f240000000800 */
[----:B------:R-:W-:Y:S02]  /*0660*/  FFMA R14, R10, UR13, R15 ;  /* 0x0000000d0a0e7c23 */ /* 0x000fe4000800000f */
[----:B------:R-:W4:Y:S02]  /*0670*/  LDS R9, [R2+-0x74] ;  /* 0xffff8c0002097984 */ /* 0x000f240000000800 */
[----:B0-----:R-:W-:-:S02]  /*0680*/  FFMA R15, R11, UR14, R14 ;  /* 0x0000000e0b0f7c23 */ /* 0x001fc4000800000e */
[----:B------:R-:W0:Y:S02]  /*0690*/  LDS R10, [R2+-0x70] ;  /* 0xffff9000020a7984 */ /* 0x000e240000000800 */
[----:B-----5:R-:W-:Y:S02]  /*06a0*/  FFMA R14, R12, UR15, R15 ;  /* 0x0000000f0c0e7c23 */ /* 0x020fe4000800000f */
[----:B------:R-:W5:Y:S01]  /*06b0*/  LDS R11, [R2+-0x10] ;  /* 0xfffff000020b7984 */ /* 0x000f620000000800 */
[----:B------:R-:W2:Y:S01]  /*06c0*/  LDCU.128 UR12, c[0x3][0x80] ;  /* 0x00c01000ff0c77ac */ /* 0x000ea20008000c00 */
[----:B------:R-:W-:Y:S02]  /*06d0*/  FFMA R15, R13, UR16, R14 ;  /* 0x000000100d0f7c23 */ /* 0x000fe4000800000e */
[----:B------:R-:W5:Y:S02]  /*06e0*/  LDS R12, [R2+-0xc] ;  /* 0xfffff400020c7984 */ /* 0x000f640000000800 */
[----:B------:R-:W-:-:S02]  /*06f0*/  FFMA R14, R6, UR17, R15 ;  /* 0x00000011060e7c23 */ /* 0x000fc4000800000f */
[----:B------:R-:W5:Y:S02]  /*0700*/  LDS R13, [R2+-0x8] ;  /* 0xfffff800020d7984 */ /* 0x000f640000000800 */
[----:B-1----:R-:W-:Y:S02]  /*0710*/  FFMA R15, R5, UR18, R14 ;  /* 0x00000012050f7c23 */ /* 0x002fe4000800000e */
[----:B------:R-:W1:Y:S04]  /*0720*/  LDS R6, [R2+-0x4] ;  /* 0xfffffc0002067984 */ /* 0x000e680000000800 */
[----:B------:R-:W1:Y:S01]  /*0730*/  LDS R5, [R2] ;  /* 0x0000000002057984 */ /* 0x000e620000000800 */
[----:B---3--:R-:W-:Y:S01]  /*0740*/  FFMA R14, R0, UR19, R15 ;  /* 0x00000013000e7c23 */ /* 0x008fe2000800000f */
[----:B------:R-:W5:Y:S02]  /*0750*/  LDCU.128 UR16, c[0x3][0x90] ;  /* 0x00c01200ff1077ac */ /* 0x000f640008000c00 */
[----:B------:R-:W3:Y:S01]  /*0760*/  LDS R0, [R2+0x4] ;  /* 0x0000040002007984 */ /* 0x000ee20000000800 */
[----:B--2---:R-:W-:-:S03]  /*0770*/  FFMA R15, R7, UR12, R14 ;  /* 0x0000000c070f7c23 */ /* 0x004fc6000800000e */
[----:B------:R-:W2:Y:S01]  /*0780*/  LDS R7, [R2+0x8] ;  /* 0x0000080002077984 */ /* 0x000ea20000000800 */
[----:B----4-:R-:W-:-:S03]  /*0790*/  FFMA R14, R8, UR13, R15 ;  /* 0x0000000d080e7c23 */ /* 0x010fc6000800000f */
[----:B------:R-:W4:Y:S01]  /*07a0*/  LDS R8, [R2+0xc] ;  /* 0x00000c0002087984 */ /* 0x000f220000000800 */
[----:B------:R-:W-:-:S03]  /*07b0*/  FFMA R15, R9, UR14, R14 ;  /* 0x0000000e090f7c23 */ /* 0x000fc6000800000e */
[----:B------:R-:W4:Y:S01]  /*07c0*/  LDS R9, [R2+0x10] ;  /* 0x0000100002097984 */ /* 0x000f220000000800 */
[----:B0-----:R-:W-:Y:S01]  /*07d0*/  FFMA R14, R10, UR15, R15 ;  /* 0x0000000f0a0e7c23 */ /* 0x001fe2000800000f */
[----:B------:R-:W0:Y:S02]  /*07e0*/  LDCU.128 UR12, c[0x3][0xa0] ;  /* 0x00c01400ff0c77ac */ /* 0x000e240008000c00 */
[----:B------:R-:W4:Y:S01]  /*07f0*/  LDS R10, [R2+0x70] ;  /* 0x00007000020a7984 */ /* 0x000f220000000800 */
[----:B-----5:R-:W-:-:S03]  /*0800*/  FFMA R15, R11, UR16, R14 ;  /* 0x000000100b0f7c23 */ /* 0x020fc6000800000e */
[----:B------:R-:W5:Y:S01]  /*0810*/  LDS R11, [R2+0x74] ;  /* 0x00007400020b7984 */ /* 0x000f620000000800 */
[----:B------:R-:W-:-:S03]  /*0820*/  FFMA R14, R12, UR17, R15 ;  /* 0x000000110c0e7c23 */ /* 0x000fc6000800000f */
[----:B------:R-:W5:Y:S01]  /*0830*/  LDS R12, [R2+0x78] ;  /* 0x00007800020c7984 */ /* 0x000f620000000800 */
[----:B------:R-:W-:-:S03]  /*0840*/  FFMA R15, R13, UR18, R14 ;  /* 0x000000120d0f7c23 */ /* 0x000fc6000800000e */
[----:B------:R-:W5:Y:S01]  /*0850*/  LDS R13, [R2+0x7c] ;  /* 0x00007c00020d7984 */ /* 0x000f620000000800 */
[----:B-1----:R-:W-:Y:S01]  /*0860*/  FFMA R14, R6, UR19, R15 ;  /* 0x00000013060e7c23 */ /* 0x002fe2000800000f */
[----:B------:R-:W1:Y:S02]  /*0870*/  LDCU.128 UR16, c[0x3][0xb0] ;  /* 0x00c01600ff1077ac */ /* 0x000e640008000c00 */
[----:B------:R-:W5:Y:S01]  /*0880*/  LDS R6, [R2+0x80] ;  /* 0x0000800002067984 */ /* 0x000f620000000800 */
[----:B0-----:R-:W-:-:S03]  /*0890*/  FFMA R15, R5, UR12, R14 ;  /* 0x0000000c050f7c23 */ /* 0x001fc6000800000e */
[----:B------:R-:W0:Y:S01]  /*08a0*/  LDS R5, [R2+0x84] ;  /* 0x0000840002057984 */ /* 0x000e220000000800 */
[----:B---3--:R-:W-:-:S03]  /*08b0*/  FFMA R14, R0, UR13, R15 ;  /* 0x0000000d000e7c23 */ /* 0x008fc6000800000f */
[----:B------:R-:W3:Y:S01]  /*08c0*/  LDS R0, [R2+0x88] ;  /* 0x0000880002007984 */ /* 0x000ee20000000800 */
[----:B--2---:R-:W-:-:S03]  /*08d0*/  FFMA R15, R7, UR14, R14 ;  /* 0x0000000e070f7c23 */ /* 0x004fc6000800000e */
[----:B------:R-:W2:Y:S01]  /*08e0*/  LDS R7, [R2+0x8c] ;  /* 0x00008c0002077984 */ /* 0x000ea20000000800 */
[----:B----4-:R-:W-:Y:S01]  /*08f0*/  FFMA R14, R8, UR15, R15 ;  /* 0x0000000f080e7c23 */ /* 0x010fe2000800000f */
[----:B------:R-:W4:Y:S02]  /*0900*/  LDCU.128 UR12, c[0x3][0xc0] ;  /* 0x00c01800ff0c77ac */ /* 0x000f240008000c00 */
[----:B------:R-:W2:Y:S01]  /*0910*/  LDS R8, [R2+0x90] ;  /* 0x0000900002087984 */ /* 0x000ea20000000800 */
[----:B-1----:R-:W-:-:S03]  /*0920*/  FFMA R15, R9, UR16, R14 ;  /* 0x00000010090f7c23 */ /* 0x002fc6000800000e */
[----:B------:R-:W1:Y:S01]  /*0930*/  LDS R9, [R2+0xf0] ;  /* 0x0000f00002097984 */ /* 0x000e620000000800 */
[----:B------:R-:W-:-:S03]  /*0940*/  FFMA R14, R10, UR17, R15 ;  /* 0x000000110a0e7c23 */ /* 0x000fc6000800000f */
[----:B------:R-:W1:Y:S01]  /*0950*/  LDS R10, [R2+0xf4] ;  /* 0x0000f400020a7984 */ /* 0x000e620000000800 */
[----:B-----5:R-:W-:-:S03]  /*0960*/  FFMA R15, R11, UR18, R14 ;  /* 0x000000120b0f7c23 */ /* 0x020fc6000800000e */
[----:B------:R-:W5:Y:S01]  /*0970*/  LDS R11, [R2+0xf8] ;  /* 0x0000f800020b7984 */ /* 0x000f620000000800 */
[----:B------:R-:W-:Y:S01]  /*0980*/  FFMA R14, R12, UR19, R15 ;  /* 0x000000130c0e7c23 */ /* 0x000fe2000800000f */
[----:B------:R-:W2:Y:S02]  /*0990*/  LDCU.128 UR16, c[0x3][0xd0] ;  /* 0x00c01a00ff1077ac */ /* 0x000ea40008000c00 */
[----:B------:R-:W5:Y:S01]  /*09a0*/  LDS R12, [R2+0xfc] ;  /* 0x0000fc00020c7984 */ /* 0x000f620000000800 */
[----:B----4-:R-:W-:-:S03]  /*09b0*/  FFMA R15, R13, UR12, R14 ;  /* 0x0000000c0d0f7c23 */ /* 0x010fc6000800000e */
[----:B------:R-:W4:Y:S01]  /*09c0*/  LDS R13, [R2+0x100] ;  /* 0x00010000020d7984 */ /* 0x000f220000000800 */
[----:B------:R-:W-:-:S03]  /*09d0*/  FFMA R14, R6, UR13, R15 ;  /* 0x0000000d060e7c23 */ /* 0x000fc6000800000f */
[----:B------:R-:W4:Y:S01]  /*09e0*/  LDS R6, [R2+0x104] ;  /* 0x0001040002067984 */ /* 0x000f220000000800 */
[----:B0-----:R-:W-:-:S03]  /*09f0*/  FFMA R15, R5, UR14, R14 ;  /* 0x0000000e050f7c23 */ /* 0x001fc6000800000e */
[----:B------:R-:W0:Y:S01]  /*0a00*/  LDS R5, [R2+0x108] ;  /* 0x0001080002057984 */ /* 0x000e220000000800 */
[----:B---3--:R-:W-:Y:S01]  /*0a10*/  FFMA R14, R0, UR15, R15 ;  /* 0x0000000f000e7c23 */ /* 0x008fe2000800000f */
[----:B------:R-:W5:Y:S02]  /*0a20*/  LDCU.128 UR12, c[0x3][0xe0] ;  /* 0x00c01c00ff0c77ac */ /* 0x000f640008000c00 */
[----:B------:R-:W3:Y:S01]  /*0a30*/  LDS R0, [R2+0x10c] ;  /* 0x00010c0002007984 */ /* 0x000ee20000000800 */
[----:B--2---:R-:W-:-:S03]  /*0a40*/  FFMA R15, R7, UR16, R14 ;  /* 0x00000010070f7c23 */ /* 0x004fc6000800000e */
[----:B------:R-:W2:Y:S01]  /*0a50*/  LDS R7, [R2+0x110] ;  /* 0x0001100002077984 */ /* 0x000ea20000000800 */
[----:B------:R-:W-:-:S03]  /*0a60*/  FFMA R14, R8, UR17, R15 ;  /* 0x00000011080e7c23 */ /* 0x000fc6000800000f */
[----:B------:R-:W2:Y:S01]  /*0a70*/  LDS R8, [R2+0x170] ;  /* 0x0001700002087984 */ /* 0x000ea20000000800 */
[----:B-1----:R-:W-:-:S03]  /*0a80*/  FFMA R15, R9, UR18, R14 ;  /* 0x00000012090f7c23 */ /* 0x002fc6000800000e */
[----:B------:R-:W1:Y:S01]  /*0a90*/  LDS R9, [R2+0x174] ;  /* 0x0001740002097984 */ /* 0x000e620000000800 */
[----:B------:R-:W-:Y:S01]  /*0aa0*/  FFMA R14, R10, UR19, R15 ;  /* 0x000000130a0e7c23 */ /* 0x000fe2000800000f */
[----:B------:R-:W0:Y:S02]  /*0ab0*/  LDCU.128 UR16, c[0x3][0xf0] ;  /* 0x00c01e00ff1077ac */ /* 0x000e240008000c00 */
[----:B------:R-:W1:Y:S01]  /*0ac0*/  LDS R10, [R2+0x178] ;  /* 0x00017800020a7984 */ /* 0x000e620000000800 */
[----:B-----5:R-:W-:-:S03]  /*0ad0*/  FFMA R15, R11, UR12, R14 ;  /* 0x0000000c0b0f7c23 */ /* 0x020fc6000800000e */
[----:B------:R-:W5:Y:S01]  /*0ae0*/  LDS R11, [R2+0x17c] ;  /* 0x00017c00020b7984 */ /* 0x000f620000000800 */
[----:B------:R-:W-:-:S03]  /*0af0*/  FFMA R14, R12, UR13, R15 ;  /* 0x0000000d0c0e7c23 */ /* 0x000fc6000800000f */
[----:B------:R-:W5:Y:S01]  /*0b00*/  LDS R12, [R2+0x180] ;  /* 0x00018000020c7984 */ /* 0x000f620000000800 */
[----:B----4-:R-:W-:-:S03]  /*0b10*/  FFMA R15, R13, UR14, R14 ;  /* 0x0000000e0d0f7c23 */ /* 0x010fc6000800000e */
[----:B------:R-:W4:Y:S01]  /*0b20*/  LDS R13, [R2+0x184] ;  /* 0x00018400020d7984 */ /* 0x000f220000000800 */
[----:B------:R-:W-:Y:S01]  /*0b30*/  FFMA R14, R6, UR15, R15 ;  /* 0x0000000f060e7c23 */ /* 0x000fe2000800000f */
[----:B------:R-:W1:Y:S02]  /*0b40*/  LDCU.128 UR12, c[0x3][0x100] ;  /* 0x00c02000ff0c77ac */ /* 0x000e640008000c00 */
[----:B------:R-:W4:Y:S01]  /*0b50*/  LDS R6, [R2+0x188] ;  /* 0x0001880002067984 */ /* 0x000f220000000800 */
[----:B0-----:R-:W-:-:S03]  /*0b60*/  FFMA R15, R5, UR16, R14 ;  /* 0x00000010050f7c23 */ /* 0x001fc6000800000e */
[----:B------:R-:W0:Y:S01]  /*0b70*/  LDS R5, [R2+0x18c] ;  /* 0x00018c0002057984 */ /* 0x000e220000000800 */
[----:B---3--:R-:W-:-:S03]  /*0b80*/  FFMA R14, R0, UR17, R15 ;  /* 0x00000011000e7c23 */ /* 0x008fc6000800000f */
[----:B------:R-:W3:Y:S01]  /*0b90*/  LDS R0, [R2+0x190] ;  /* 0x0001900002007984 */ /* 0x000ee20000000800 */
[----:B--2---:R-:W-:-:S03]  /*0ba0*/  FFMA R7, R7, UR18, R14 ;  /* 0x0000001207077c23 */ /* 0x004fc6000800000e */
[----:B------:R-:W2:Y:S01]  /*0bb0*/  LDS R14, [R2+0x1f0] ;  /* 0x0001f000020e7984 */ /* 0x000ea20000000800 */
[----:B------:R-:W-:Y:S01]  /*0bc0*/  FFMA R16, R8, UR19, R7 ;  /* 0x0000001308107c23 */ /* 0x000fe20008000007 */
        /* <DEDUP_REMOVED lines=9> */
[----:B------:R-:W2:Y:S03]  /*0c60*/  LDCU.128 UR12, c[0x3][0x120] ;  /* 0x00c02400ff0c77ac */ /* 0x000ea60008000c00 */
[----:B----4-:R-:W-:Y:S02]  /*0c70*/  FFMA R13, R13, UR16, R12 ;  /* 0x000000100d0d7c23 */ /* 0x010fe4000800000c */
[----:B------:R-:W4:Y:S02]  /*0c80*/  LDS R12, [R2+0x208] ;  /* 0x00020800020c7984 */ /* 0x000f240000000800 */
[----:B------:R-:W-:-:S04]  /*0c90*/  FFMA R6, R6, UR17, R13 ;  /* 0x0000001106067c23 */ /* 0x000fc8000800000d */
[----:B0-----:R-:W-:Y:S02]  /*0ca0*/  FFMA R5, R5, UR18, R6 ;  /* 0x0000001205057c23 */ /* 0x001fe40008000006 */
[----:B------:R-:W0:Y:S02]  /*0cb0*/  LDS R6, [R2+0x210] ;  /* 0x0002100002067984 */ /* 0x000e240000000800 */
[----:B---3--:R-:W-:Y:S01]  /*0cc0*/  FFMA R5, R0, UR19, R5 ;  /* 0x0000001300057c23 */ /* 0x008fe20008000005 */
[----:B------:R-:W5:Y:S03]  /*0cd0*/  LDCU.128 UR16, c[0x3][0x130] ;  /* 0x00c02600ff1077ac */ /* 0x000f660008000c00 */
[----:B--2---:R-:W-:-:S04]  /*0ce0*/  FFMA R5, R14, UR12, R5 ;  /* 0x0000000c0e057c23 */ /* 0x004fc80008000005 */
[----:B------:R-:W-:Y:S02]  /*0cf0*/  FFMA R0, R8, UR13, R5 ;  /* 0x0000000d08007c23 */ /* 0x000fe40008000005 */
[----:B------:R-:W2:Y:S02]  /*0d00*/  LDC.64 R8, c[0x0][0x388] ;  /* 0x0000e200ff087b82 */ /* 0x000ea40000000a00 */
[----:B-1----:R-:W-:-:S04]  /*0d10*/  FFMA R7, R7, UR14, R0 ;  /* 0x0000000e07077c23 */ /* 0x002fc80008000000 */
[----:B------:R-:W-:-:S04]  /*0d20*/  FFMA R7, R10, UR15, R7 ;  /* 0x0000000f0a077c23 */ /* 0x000fc80008000007 */
[----:B-----5:R-:W-:-:S04]  /*0d30*/  FFMA R7, R16, UR16, R7 ;  /* 0x0000001010077c23 */ /* 0x020fc80008000007 */
[----:B------:R-:W-:-:S04]  /*0d40*/  FFMA R7, R18, UR17, R7 ;  /* 0x0000001112077c23 */ /* 0x000fc80008000007 */
[----:B----4-:R-:W-:-:S04]  /*0d50*/  FFMA R7, R12, UR18, R7 ;  /* 0x000000120c077c23 */ /* 0x010fc80008000007 */
[----:B------:R-:W-:Y:S01]  /*0d60*/  FFMA R7, R20, UR19, R7 ;  /* 0x0000001314077c23 */ /* 0x000fe20008000007 */
[----:B--2---:R-:W-:-:S04]  /*0d70*/  IMAD.WIDE R8, R3, 0x4, R8 ;  /* 0x0000000403087825 */ /* 0x004fc800078e0208 */
[----:B0-----:R-:W-:-:S05]  /*0d80*/  FFMA R7, R6, UR4, R7 ;  /* 0x0000000406077c23 */ /* 0x001fca0008000007 */
[----:B------:R-:W-:Y:S01]  /*0d90*/  STG.E desc[UR6][R8.64], R7 ;  /* 0x0000000708007986 */ /* 0x000fe2000c101906 */
[----:B------:R-:W-:Y:S05]  /*0da0*/  EXIT ;  /* 0x000000000000794d */ /* 0x000fea0003800000 */
.L_x_238:
        /* <DEDUP_REMOVED lines=13> */
.L_x_258:


//--------------------- .text._Z34convolution_2d_constant_mem_kernelPfS_iii --------------------------
	.section	.text._Z34convolution_2d_constant_mem_kernelPfS_iii,"ax",@progbits
	.align	128
        .global         _Z34convolution_2d_constant_mem_kernelPfS_iii
        .type           _Z34convolution_2d_constant_mem_kernelPfS_iii,@function
        .size           _Z34convolution_2d_constant_mem_kernelPfS_iii,(.L_x_259 - _Z34convolution_2d_constant_mem_kernelPfS_iii)
        .other          _Z34convolution_2d_constant_mem_kernelPfS_iii,@"STO_CUDA_ENTRY STV_DEFAULT"
_Z34convolution_2d_constant_mem_kernelPfS_iii:
.text._Z34convolution_2d_constant_mem_kernelPfS_iii:
[----:B------:R-:W-:Y:S01]  /*0000*/  LDC R1, c[0x0][0x37c] ;  /* 0x0000df00ff017b82 */ /* 0x000fe20000000800 */
[----:B------:R-:W0:Y:S01]  /*0010*/  S2R R3, SR_TID.X ;  /* 0x0000000000037919 */ /* 0x000e220000002100 */
[----:B------:R-:W1:Y:S06]  /*0020*/  LDCU UR6, c[0x0][0x390] ;  /* 0x00007200ff0677ac */ /* 0x000e6c0008000800 */
[----:B------:R-:W0:Y:S01]  /*0030*/  S2UR UR4, SR_CTAID.X ;  /* 0x00000000000479c3 */ /* 0x000e220000002500 */
[----:B------:R-:W2:Y:S01]  /*0040*/  S2R R5, SR_TID.Y ;  /* 0x0000000000057919 */ /* 0x000ea20000002200 */
[----:B------:R-:W3:Y:S06]  /*0050*/  LDCU.64 UR12, c[0x0][0x358] ;  /* 0x00006b00ff0c77ac */ /* 0x000eec0008000a00 */
[----:B------:R-:W0:Y:S08]  /*0060*/  LDC R0, c[0x0][0x360] ;  /* 0x0000d800ff007b82 */ /* 0x000e300000000800 */
[----:B------:R-:W2:Y:S01]  /*0070*/  S2UR UR5, SR_CTAID.Y ;  /* 0x00000000000579c3 */ /* 0x000ea20000002600 */
[----:B-1----:R-:W-:-:S07]  /*0080*/  UISETP.GE.AND UP0, UPT, UR6, URZ, UPT ;  /* 0x000000ff0600728c */ /* 0x002fce000bf06270 */
[----:B------:R-:W2:Y:S01]  /*0090*/  LDC R2, c[0x0][0x364] ;  /* 0x0000d900ff027b82 */ /* 0x000ea20000000800 */
[----:B0-----:R-:W-:Y:S02]  /*00a0*/  IMAD R0, R0, UR4, R3 ;  /* 0x0000000400007c24 */ /* 0x001fe4000f8e0203 */
[----:B--2---:R-:W-:Y:S02]  /*00b0*/  IMAD R3, R2, UR5, R5 ;  /* 0x0000000502037c24 */ /* 0x004fe4000f8e0205 */
[----:B------:R-:W-:Y:S01]  /*00c0*/  IMAD.MOV.U32 R2, RZ, RZ, RZ ;  /* 0x000000ffff027224 */ /* 0x000fe200078e00ff */
[----:B---3--:R-:W-:Y:S06]  /*00d0*/  BRA.U !UP0, `(.L_x_239) ;  /* 0x0000000908f87547 */ /* 0x008fec000b800000 */
[----:B------:R-:W-:Y:S02]  /*00e0*/  USHF.L.U32 UR7, UR6, 0x1, URZ ;  /* 0x0000000106077899 */ /* 0x000fe400080006ff */
[----:B------:R-:W-:Y:S02]  /*00f0*/  VIADD R4, R0, -UR6 ;  /* 0x8000000600047c36 */ /* 0x000fe40008000000 */
[----:B------:R-:W-:Y:S01]  /*0100*/  VIADD R14, R3, -UR6 ;  /* 0x80000006030e7c36 */ /* 0x000fe20008000000 */
[----:B------:R-:W-:Y:S01]  /*0110*/  UISETP.LT.AND UP0, UPT, URZ, UR7, UPT ;  /* 0x00000007ff00728c */ /* 0x000fe2000bf01270 */
[----:B------:R-:W-:Y:S01]  /*0120*/  IMAD.MOV.U32 R2, RZ, RZ, RZ ;  /* 0x000000ffff027224 */ /* 0x000fe200078e00ff */
[----:B------:R-:W-:Y:S01]  /*0130*/  SHF.R.S32.HI R5, RZ, 0x1f, R4 ;  /* 0x0000001fff057819 */ /* 0x000fe20000011404 */
[----:B------:R-:W-:Y:S02]  /*0140*/  UIADD3 UR8, UPT, UPT, UR7, 0x1, URZ ;  /* 0x0000000107087890 */ /* 0x000fe4000fffe0ff */
[----:B------:R-:W-:-:S04]  /*0150*/  USEL UR9, URZ, UR7, !UP0 ;  /* 0x00000007ff097287 */ /* 0x000fc8000c000000 */
[----:B------:R-:W-:Y:S02]  /*0160*/  ULOP3.LUT UR4, UR9, 0x6, URZ, 0xc0, !UPT ;  /* 0x0000000609047892 */ /* 0x000fe4000f8ec0ff */
[----:B------:R-:W-:Y:S02]  /*0170*/  ULOP3.LUT UR10, UR9, 0x7ffffff8, URZ, 0xc0, !UPT ;  /* 0x7ffffff8090a7892 */ /* 0x000fe4000f8ec0ff */
[----:B------:R-:W-:-:S03]  /*0180*/  UISETP.GE.U32.AND UP1, UPT, UR4, 0x3, UPT ;  /* 0x000000030400788c */ /* 0x000fc6000bf26070 */
[----:B------:R-:W-:-:S08]  /*0190*/  UMOV UR4, URZ ;  /* 0x000000ff00047c82 */ /* 0x000fd00008000000 */
.L_x_246:
[----:B------:R-:W0:Y:S01]  /*01a0*/  LDCU UR11, c[0x0][0x398] ;  /* 0x00007300ff0b77ac */ /* 0x000e220008000800 */
[----:B------:R-:W-:Y:S02]  /*01b0*/  VIADD R7, R14, UR4 ;  /* 0x000000040e077c36 */ /* 0x000fe40008000000 */
[----:B------:R-:W-:Y:S01]  /*01c0*/  IMAD.MOV.U32 R9, RZ, RZ, RZ ;  /* 0x000000ffff097224 */ /* 0x000fe200078e00ff */
[----:B------:R-:W1:Y:S01]  /*01d0*/  LDCU UR6, c[0x0][0x394] ;  /* 0x00007280ff0677ac */ /* 0x000e620008000800 */
[----:B------:R-:W-:Y:S01]  /*01e0*/  UISETP.GE.AND UP2, UPT, UR7, 0x7, UPT ;  /* 0x000000070700788c */ /* 0x000fe2000bf46270 */
[----:B------:R-:W-:Y:S02]  /*01f0*/  UMOV UR5, UR4 ;  /* 0x0000000400057c82 */ /* 0x000fe40008000000 */
[----:B------:R-:W-:Y:S01]  /*0200*/  UISETP.NE.AND UP0, UPT, UR5, UR9, UPT ;  /* 0x000000090500728c */ /* 0x000fe2000bf05270 */
[----:B0-----:R-:W-:Y:S01]  /*0210*/  ISETP.GE.AND P0, PT, R7, UR11, PT ;  /* 0x0000000b07007c0c */ /* 0x001fe2000bf06270 */
[----:B------:R-:W-:-:S02]  /*0220*/  UIMAD UR11, UR8, UR4, URZ ;  /* 0x00000004080b72a4 */ /* 0x000fc4000f8e02ff */
[----:B------:R-:W-:Y:S01]  /*0230*/  UIADD3 UR4, UPT, UPT, UR4, 0x1, URZ ;  /* 0x0000000104047890 */ /* 0x000fe2000fffe0ff */
[C---:B------:R-:W-:Y:S01]  /*0240*/  ISETP.GT.AND P0, PT, R7.reuse, -0x1, !P0 ;  /* 0xffffffff0700780c */ /* 0x040fe20004704270 */
[----:B-1----:R-:W-:Y:S01]  /*0250*/  IMAD R7, R7, UR6, RZ ;  /* 0x0000000607077c24 */ /* 0x002fe2000f8e02ff */
[----:B------:R-:W-:Y:S11]  /*0260*/  BRA.U !UP2, `(.L_x_240) ;  /* 0x000000050a307547 */ /* 0x000ff6000b800000 */
[----:B------:R-:W-:Y:S01]  /*0270*/  IMAD.MOV.U32 R11, RZ, RZ, RZ ;  /* 0x000000ffff0b7224 */ /* 0x000fe200078e00ff */
[----:B------:R-:W0:Y:S01]  /*0280*/  LDCU UR6, c[0x0][0x394] ;  /* 0x00007280ff0677ac */ /* 0x000e220008000800 */
[----:B------:R-:W1:Y:S05]  /*0290*/  LDCU.64 UR14, c[0x0][0x380] ;  /* 0x00007000ff0e77ac */ /* 0x000e6a0008000a00 */
.L_x_241:
[----:B------:R-:W-:Y:S01]  /*02a0*/  IMAD.IADD R10, R4, 0x1, R11 ;  /* 0x00000001040a7824 */ /* 0x000fe200078e020b */
[--C-:B------:R-:W-:Y:S02]  /*02b0*/  SHF.R.S32.HI R5, RZ, 0x1f, R4.reuse ;  /* 0x0000001fff057819 */ /* 0x100fe40000011404 */
[----:B------:R-:W-:Y:S01]  /*02c0*/  SHF.R.S32.HI R8, RZ, 0x1f, R7 ;  /* 0x0000001fff087819 */ /* 0x000fe20000011407 */
[C---:B------:R-:W-:Y:S01]  /*02d0*/  VIADD R6, R10.reuse, 0x1 ;  /* 0x000000010a067836 */ /* 0x040fe20000000000 */
[C---:B0-----:R-:W-:Y:S02]  /*02e0*/  ISETP.GE.AND P3, PT, R10.reuse, UR6, PT ;  /* 0x000000060a007c0c */ /* 0x041fe4000bf66270 */
[----:B------:R-:W-:Y:S02]  /*02f0*/  IADD3 R15, P2, P4, R7, R11, R4 ;  /* 0x0000000b070f7210 */ /* 0x000fe40007c5e004 */
[----:B------:R-:W-:Y:S02]  /*0300*/  ISETP.GT.AND P3, PT, R10, -0x1, !P3 ;  /* 0xffffffff0a00780c */ /* 0x000fe40005f64270 */
[----:B------:R-:W-:-:S02]  /*0310*/  ISETP.GE.AND P1, PT, R6, UR6, PT ;  /* 0x0000000606007c0c */ /* 0x000fc4000bf26270 */
[----:B------:R-:W-:Y:S02]  /*0320*/  PLOP3.LUT P3, PT, P0, P3, PT, 0x80, 0x8 ;  /* 0x000000000008781c */ /* 0x000fe40000767070 */
[----:B------:R-:W-:Y:S02]  /*0330*/  ISETP.GT.AND P1, PT, R6, -0x1, !P1 ;  /* 0xffffffff0600780c */ /* 0x000fe40004f24270 */
[----:B------:R-:W-:Y:S02]  /*0340*/  SHF.R.S32.HI R6, RZ, 0x1f, R11 ;  /* 0x0000001fff067819 */ /* 0x000fe4000001140b */
[----:B------:R-:W-:Y:S02]  /*0350*/  PLOP3.LUT P1, PT, P0, P1, PT, 0x80, 0x8 ;  /* 0x000000000008781c */ /* 0x000fe40000723070 */
[----:B------:R-:W-:Y:S02]  /*0360*/  IADD3.X R6, PT, PT, R8, R6, R5, P2, P4 ;  /* 0x0000000608067210 */ /* 0x000fe400017e8405 */
[----:B-1----:R-:W-:-:S03]  /*0370*/  LEA R8, P2, R15, UR14, 0x2 ;  /* 0x0000000e0f087c11 */ /* 0x002fc6000f8410ff */
[----:B------:R-:W0:Y:S01]  /*0380*/  @P3 LDC.64 R12, c[0x0][0x380] ;  /* 0x0000e000ff0c3b82 */ /* 0x000e220000000a00 */
[----:B------:R-:W-:-:S04]  /*0390*/  @P3 IMAD.IADD R9, R7, 0x1, R10 ;  /* 0x0000000107093824 */ /* 0x000fc800078e020a */
[----:B0-----:R-:W-:Y:S01]  /*03a0*/  @P3 IMAD.WIDE R12, R9, 0x4, R12 ;  /* 0x00000004090c3825 */ /* 0x001fe200078e020c */
[----:B------:R-:W-:-:S05]  /*03b0*/  LEA.HI.X R9, R15, UR15, R6, 0x2, P2 ;  /* 0x0000000f0f097c11 */ /* 0x000fca00090f1406 */
[----:B------:R0:W2:Y:S04]  /*03c0*/  @P3 LDG.E R13, desc[UR12][R12.64] ;  /* 0x0000000c0c0d3981 */ /* 0x0000a8000c1e1900 */
[----:B------:R-:W3:Y:S01]  /*03d0*/  @P1 LDG.E R17, desc[UR12][R8.64+0x4] ;  /* 0x0000040c08111981 */ /* 0x000ee2000c1e1900 */
[----:B------:R-:W-:Y:S02]  /*03e0*/  VIADD R6, R11, UR11 ;  /* 0x0000000b0b067c36 */ /* 0x000fe40008000000 */
[----:B------:R-:W-:Y:S02]  /*03f0*/  VIADD R18, R10, 0x2 ;  /* 0x000000020a127836 */ /* 0x000fe40000000000 */
[C---:B------:R-:W-:Y:S02]  /*0400*/  @P3 IMAD.SHL.U32 R15, R6.reuse, 0x4, RZ ;  /* 0x00000004060f3824 */ /* 0x040fe400078e00ff */
[----:B------:R-:W-:Y:S01]  /*0410*/  IMAD.SHL.U32 R6, R6, 0x4, RZ ;  /* 0x0000000406067824 */ /* 0x000fe200078e00ff */
[----:B------:R-:W-:Y:S01]  /*0420*/  ISETP.GE.AND P2, PT, R18, UR6, PT ;  /* 0x0000000612007c0c */ /* 0x000fe2000bf46270 */
[----:B------:R-:W-:-:S02]  /*0430*/  VIADD R19, R10, 0x3 ;  /* 0x000000030a137836 */ /* 0x000fc40000000000 */
[----:B------:R-:W2:Y:S01]  /*0440*/  @P3 LDC R15, c[0x3][R15] ;  /* 0x00c000000f0f3b82 */ /* 0x000ea20000000800 */
[----:B------:R-:W-:Y:S01]  /*0450*/  VIADD R20, R10, 0x4 ;  /* 0x000000040a147836 */ /* 0x000fe20000000000 */
[----:B------:R-:W-:Y:S01]  /*0460*/  ISETP.GT.AND P2, PT, R18, -0x1, !P2 ;  /* 0xffffffff1200780c */ /* 0x000fe20005744270 */
[C---:B0-----:R-:W-:Y:S01]  /*0470*/  VIADD R12, R10.reuse, 0x5 ;  /* 0x000000050a0c7836 */ /* 0x041fe20000000000 */
[C---:B------:R-:W-:Y:S01]  /*0480*/  ISETP.GE.AND P6, PT, R19.reuse, UR6, PT ;  /* 0x0000000613007c0c */ /* 0x040fe2000bfc6270 */
[----:B------:R-:W-:Y:S01]  /*0490*/  VIADD R18, R10, 0x6 ;  /* 0x000000060a127836 */ /* 0x000fe20000000000 */
[----:B------:R-:W-:Y:S01]  /*04a0*/  ISETP.GE.AND P5, PT, R20, UR6, PT ;  /* 0x0000000614007c0c */ /* 0x000fe2000bfa6270 */
[----:B------:R-:W-:Y:S01]  /*04b0*/  VIADD R10, R10, 0x7 ;  /* 0x000000070a0a7836 */ /* 0x000fe20000000000 */
[----:B------:R-:W3:Y:S01]  /*04c0*/  @P1 LDC R16, c[0x3][R6+0x4] ;  /* 0x00c0010006101b82 */ /* 0x000ee20000000800 */
[----:B------:R-:W-:Y:S02]  /*04d0*/  ISETP.GT.AND P6, PT, R19, -0x1, !P6 ;  /* 0xffffffff1300780c */ /* 0x000fe400077c4270 */
[----:B------:R-:W-:-:S02]  /*04e0*/  PLOP3.LUT P2, PT, P0, P2, PT, 0x80, 0x8 ;  /* 0x000000000008781c */ /* 0x000fc40000745070 */
[----:B------:R-:W-:Y:S02]  /*04f0*/  ISETP.GT.AND P5, PT, R20, -0x1, !P5 ;  /* 0xffffffff1400780c */ /* 0x000fe40006fa4270 */
[C---:B------:R-:W-:Y:S02]  /*0500*/  ISETP.GE.AND P4, PT, R12.reuse, UR6, PT ;  /* 0x000000060c007c0c */ /* 0x040fe4000bf86270 */
[----:B------:R-:W-:Y:S02]  /*0510*/  PLOP3.LUT P5, PT, P0, P5, PT, 0x80, 0x8 ;  /* 0x000000000008781c */ /* 0x000fe400007ab070 */
[----:B------:R-:W-:-:S04]  /*0520*/  ISETP.GT.AND P4, PT, R12, -0x1, !P4 ;  /* 0xffffffff0c00780c */ /* 0x000fc80006784270 */
[----:B------:R-:W-:-:S13]  /*0530*/  PLOP3.LUT P4, PT, P0, P4, PT, 0x80, 0x8 ;  /* 0x000000000008781c */ /* 0x000fda0000789070 */
[----:B------:R-:W4:Y:S01]  /*0540*/  @P4 LDG.E R19, desc[UR12][R8.64+0x14] ;  /* 0x0000140c08134981 */ /* 0x000f22000c1e1900 */
[----:B--2---:R-:W-:Y:S01]  /*0550*/  @P3 FFMA R2, R13, R15, R2 ;  /* 0x0000000f0d023223 */ /* 0x004fe20000000002 */
[----:B------:R-:W-:Y:S02]  /*0560*/  PLOP3.LUT P3, PT, P0, P6, PT, 0x80, 0x8 ;  /* 0x000000000008781c */ /* 0x000fe4000076d070 */
[----:B------:R-:W2:Y:S01]  /*0570*/  @P2 LDG.E R13, desc[UR12][R8.64+0x8] ;  /* 0x0000080c080d2981 */ /* 0x000ea2000c1e1900 */
[----:B------:R-:W-:Y:S01]  /*0580*/  ISETP.GE.AND P6, PT, R18, UR6, PT ;  /* 0x0000000612007c0c */ /* 0x000fe2000bfc6270 */
[----:B---3--:R-:W-:Y:S01]  /*0590*/  @P1 FFMA R2, R17, R16, R2 ;  /* 0x0000001011021223 */ /* 0x008fe20000000002 */
[----:B------:R-:W-:Y:S01]  /*05a0*/  ISETP.GE.AND P1, PT, R10, UR6, PT ;  /* 0x000000060a007c0c */ /* 0x000fe2000bf26270 */
[----:B------:R-:W3:Y:S01]  /*05b0*/  @P5 LDG.E R17, desc[UR12][R8.64+0x10] ;  /* 0x0000100c08115981 */ /* 0x000ee2000c1e1900 */
[----:B------:R-:W-:Y:S02]  /*05c0*/  ISETP.GT.AND P6, PT, R18, -0x1, !P6 ;  /* 0xffffffff1200780c */ /* 0x000fe400077c4270 */
[----:B------:R-:W-:-:S02]  /*05d0*/  ISETP.GT.AND P1, PT, R10, -0x1, !P1 ;  /* 0xffffffff0a00780c */ /* 0x000fc40004f24270 */
[----:B------:R-:W-:Y:S02]  /*05e0*/  PLOP3.LUT P6, PT, P0, P6, PT, 0x80, 0x8 ;  /* 0x000000000008781c */ /* 0x000fe400007cd070 */
[----:B------:R-:W5:Y:S01]  /*05f0*/  @P3 LDG.E R15, desc[UR12][R8.64+0xc] ;  /* 0x00000c0c080f3981 */ /* 0x000f62000c1e1900 */
[----:B------:R-:W-:-:S10]  /*0600*/  PLOP3.LUT P1, PT, P0, P1, PT, 0x80, 0x8 ;  /* 0x000000000008781c */ /* 0x000fd40000723070 */
[----:B------:R-:W4:Y:S04]  /*0610*/  @P6 LDG.E R21, desc[UR12][R8.64+0x18] ;  /* 0x0000180c08156981 */ /* 0x000f28000c1e1900 */
[----:B------:R-:W4:Y:S01]  /*0620*/  @P1 LDG.E R23, desc[UR12][R8.64+0x1c] ;  /* 0x00001c0c08171981 */ /* 0x000f22000c1e1900 */
[----:B------:R-:W2:Y:S08]  /*0630*/  @P2 LDC R10, c[0x3][R6+0x8] ;  /* 0x00c00200060a2b82 */ /* 0x000eb00000000800 */
[----:B------:R-:W5:Y:S08]  /*0640*/  @P3 LDC R12, c[0x3][R6+0xc] ;  /* 0x00c00300060c3b82 */ /* 0x000f700000000800 */
[----:B------:R-:W3:Y:S08]  /*0650*/  @P5 LDC R16, c[0x3][R6+0x10] ;  /* 0x00c0040006105b82 */ /* 0x000ef00000000800 */
[----:B------:R-:W4:Y:S08]  /*0660*/  @P4 LDC R18, c[0x3][R6+0x14] ;  /* 0x00c0050006124b82 */ /* 0x000f300000000800 */
[----:B------:R-:W0:Y:S01]  /*0670*/  @P6 LDC R20, c[0x3][R6+0x18] ;  /* 0x00c0060006146b82 */ /* 0x000e220000000800 */
[----:B------:R-:W-:-:S07]  /*0680*/  VIADD R11, R11, 0x8 ;  /* 0x000000080b0b7836 */ /* 0x000fce0000000000 */
[----:B------:R-:W1:Y:S01]  /*0690*/  @P1 LDC R22, c[0x3][R6+0x1c] ;  /* 0x00c0070006161b82 */ /* 0x000e620000000800 */
[----:B--2---:R-:W-:Y:S01]  /*06a0*/  @P2 FFMA R2, R13, R10, R2 ;  /* 0x0000000a0d022223 */ /* 0x004fe20000000002 */
[----:B------:R-:W-:-:S03]  /*06b0*/  ISETP.NE.AND P2, PT, R11, UR10, PT ;  /* 0x0000000a0b007c0c */ /* 0x000fc6000bf45270 */
[----:B-----5:R-:W-:-:S04]  /*06c0*/  @P3 FFMA R2, R15, R12, R2 ;  /* 0x0000000c0f023223 */ /* 0x020fc80000000002 */
[----:B---3--:R-:W-:-:S04]  /*06d0*/  @P5 FFMA R2, R17, R16, R2 ;  /* 0x0000001011025223 */ /* 0x008fc80000000002 */
[----:B----4-:R-:W-:-:S04]  /*06e0*/  @P4 FFMA R2, R19, R18, R2 ;  /* 0x0000001213024223 */ /* 0x010fc80000000002 */
[----:B0-----:R-:W-:-:S04]  /*06f0*/  @P6 FFMA R2, R21, R20, R2 ;  /* 0x0000001415026223 */ /* 0x001fc80000000002 */
[----:B-1----:R-:W-:Y:S01]  /*0700*/  @P1 FFMA R2, R23, R22, R2 ;  /* 0x0000001617021223 */ /* 0x002fe20000000002 */
[----:B------:R-:W-:Y:S06]  /*0710*/  @P2 BRA `(.L_x_241) ;  /* 0xfffffff800e02947 */ /* 0x000fec000383ffff */
[----:B------:R-:W-:-:S07]  /*0720*/  IMAD.U32 R9, RZ, RZ, UR10 ;  /* 0x0000000aff097e24 */ /* 0x000fce000f8e00ff */
.L_x_240:
[----:B------:R-:W-:Y:S01]  /*0730*/  ULOP3.LUT UP2, URZ, UR9, 0x2, URZ, 0xc0, !UPT ;  /* 0x0000000209ff7892 */ /* 0x000fe2000f84c0ff */
[----:B------:R-:W-:Y:S10]  /*0740*/  BRA.U !UP1, `(.L_x_242) ;  /* 0x0000000109a47547 */ /* 0x000ff4000b800000 */
[----:B------:R-:W-:Y:S01]  /*0750*/  IMAD.IADD R6, R4, 0x1, R9 ;  /* 0x0000000104067824 */ /* 0x000fe200078e0209 */
[----:B------:R-:W0:Y:S03]  /*0760*/  LDCU.64 UR14, c[0x0][0x380] ;  /* 0x00007000ff0e77ac */ /* 0x000e260008000a00 */
[C---:B------:R-:W-:Y:S01]  /*0770*/  VIADD R8, R6.reuse, 0x1 ;  /* 0x0000000106087836 */ /* 0x040fe20000000000 */
[C---:B------:R-:W-:Y:S01]  /*0780*/  ISETP.GE.AND P1, PT, R6.reuse, UR6, PT ;  /* 0x0000000606007c0c */ /* 0x040fe2000bf26270 */
[C---:B------:R-:W-:Y:S02]  /*0790*/  VIADD R12, R6.reuse, 0x2 ;  /* 0x00000002060c7836 */ /* 0x040fe40000000000 */
[C---:B------:R-:W-:Y:S01]  /*07a0*/  VIADD R15, R6.reuse, 0x3 ;  /* 0x00000003060f7836 */ /* 0x040fe20000000000 */
[----:B------:R-:W-:Y:S02]  /*07b0*/  ISETP.GT.AND P1, PT, R6, -0x1, !P1 ;  /* 0xffffffff0600780c */ /* 0x000fe40004f24270 */
[----:B------:R-:W-:-:S02]  /*07c0*/  ISETP.GE.AND P4, PT, R8, UR6, PT ;  /* 0x0000000608007c0c */ /* 0x000fc4000bf86270 */
[----:B------:R-:W-:Y:S02]  /*07d0*/  PLOP3.LUT P1, PT, P0, P1, PT, 0x80, 0x8 ;  /* 0x000000000008781c */ /* 0x000fe40000723070 */
[----:B------:R-:W-:Y:S02]  /*07e0*/  ISETP.GE.AND P2, PT, R12, UR6, PT ;  /* 0x000000060c007c0c */ /* 0x000fe4000bf46270 */
[----:B------:R-:W-:Y:S02]  /*07f0*/  ISETP.GT.AND P4, PT, R8, -0x1, !P4 ;  /* 0xffffffff0800780c */ /* 0x000fe40006784270 */
[----:B------:R-:W-:Y:S02]  /*0800*/  SHF.R.S32.HI R8, RZ, 0x1f, R7 ;  /* 0x0000001fff087819 */ /* 0x000fe40000011407 */
[----:B------:R-:W-:Y:S02]  /*0810*/  ISETP.GT.AND P2, PT, R12, -0x1, !P2 ;  /* 0xffffffff0c00780c */ /* 0x000fe40005744270 */
[----:B------:R-:W-:-:S02]  /*0820*/  ISETP.GE.AND P3, PT, R15, UR6, PT ;  /* 0x000000060f007c0c */ /* 0x000fc4000bf66270 */
[----:B------:R-:W-:Y:S01]  /*0830*/  PLOP3.LUT P4, PT, P0, P4, PT, 0x80, 0x8 ;  /* 0x000000000008781c */ /* 0x000fe20000789070 */
[----:B------:R-:W1:Y:S01]  /*0840*/  @P1 LDC.64 R10, c[0x0][0x380] ;  /* 0x0000e000ff0a1b82 */ /* 0x000e620000000a00 */
[C---:B------:R-:W-:Y:S01]  /*0850*/  @P1 IMAD.IADD R13, R7.reuse, 0x1, R6 ;  /* 0x00000001070d1824 */ /* 0x040fe200078e0206 */
[----:B------:R-:W-:Y:S02]  /*0860*/  IADD3 R6, P5, P6, R7, R9, R4 ;  /* 0x0000000907067210 */ /* 0x000fe40007ebe004 */
[----:B------:R-:W-:Y:S02]  /*0870*/  ISETP.GT.AND P3, PT, R15, -0x1, !P3 ;  /* 0xffffffff0f00780c */ /* 0x000fe40005f64270 */
[----:B------:R-:W-:Y:S02]  /*0880*/  PLOP3.LUT P2, PT, P0, P2, PT, 0x80, 0x8 ;  /* 0x000000000008781c */ /* 0x000fe40000745070 */
[----:B------:R-:W-:Y:S01]  /*0890*/  PLOP3.LUT P3, PT, P0, P3, PT, 0x80, 0x8 ;  /* 0x000000000008781c */ /* 0x000fe20000767070 */
[----:B-1----:R-:W-:Y:S01]  /*08a0*/  @P1 IMAD.WIDE R12, R13, 0x4, R10 ;  /* 0x000000040d0c1825 */ /* 0x002fe200078e020a */
[----:B------:R-:W-:-:S02]  /*08b0*/  IADD3.X R11, PT, PT, R8, RZ, R5, P5, P6 ;  /* 0x000000ff080b7210 */ /* 0x000fc40002fec405 */
[----:B0-----:R-:W-:-:S03]  /*08c0*/  LEA R10, P5, R6, UR14, 0x2 ;  /* 0x0000000e060a7c11 */ /* 0x001fc6000f8a10ff */
[----:B------:R-:W2:Y:S01]  /*08d0*/  @P1 LDG.E R13, desc[UR12][R12.64] ;  /* 0x0000000c0c0d1981 */ /* 0x000ea2000c1e1900 */
[----:B------:R-:W-:-:S05]  /*08e0*/  LEA.HI.X R11, R6, UR15, R11, 0x2, P5 ;  /* 0x0000000f060b7c11 */ /* 0x000fca000a8f140b */
[----:B------:R-:W3:Y:S04]  /*08f0*/  @P4 LDG.E R15, desc[UR12][R10.64+0x4] ;  /* 0x0000040c0a0f4981 */ /* 0x000ee8000c1e1900 */
[----:B------:R-:W4:Y:S04]  /*0900*/  @P2 LDG.E R17, desc[UR12][R10.64+0x8] ;  /* 0x0000080c0a112981 */ /* 0x000f28000c1e1900 */
[----:B------:R-:W5:Y:S01]  /*0910*/  @P3 LDG.E R19, desc[UR12][R10.64+0xc] ;  /* 0x00000c0c0a133981 */ /* 0x000f62000c1e1900 */
[----:B------:R-:W-:-:S04]  /*0920*/  VIADD R6, R9, UR11 ;  /* 0x0000000b09067c36 */ /* 0x000fc80008000000 */
[C---:B------:R-:W-:Y:S02]  /*0930*/  @P1 IMAD.SHL.U32 R8, R6.reuse, 0x4, RZ ;  /* 0x0000000406081824 */ /* 0x040fe400078e00ff */
[----:B------:R-:W-:-:S04]  /*0940*/  IMAD.SHL.U32 R20, R6, 0x4, RZ ;  /* 0x0000000406147824 */ /* 0x000fc800078e00ff */
[----:B------:R-:W2:Y:S08]  /*0950*/  @P1 LDC R8, c[0x3][R8] ;  /* 0x00c0000008081b82 */ /* 0x000eb00000000800 */
[----:B------:R-:W3:Y:S08]  /*0960*/  @P4 LDC R6, c[0x3][R20+0x4] ;  /* 0x00c0010014064b82 */ /* 0x000ef00000000800 */
[----:B------:R-:W4:Y:S08]  /*0970*/  @P2 LDC R16, c[0x3][R20+0x8] ;  /* 0x00c0020014102b82 */ /* 0x000f300000000800 */
[----:B------:R-:W5:Y:S01]  /*0980*/  @P3 LDC R18, c[0x3][R20+0xc] ;  /* 0x00c0030014123b82 */ /* 0x000f620000000800 */
[----:B------:R-:W-:-:S02]  /*0990*/  VIADD R9, R9, 0x4 ;  /* 0x0000000409097836 */ /* 0x000fc40000000000 */
[----:B--2---:R-:W-:-:S04]  /*09a0*/  @P1 FFMA R2, R13, R8, R2 ;  /* 0x000000080d021223 */ /* 0x004fc80000000002 */
[----:B---3--:R-:W-:-:S04]  /*09b0*/  @P4 FFMA R2, R15, R6, R2 ;  /* 0x000000060f024223 */ /* 0x008fc80000000002 */
[----:B----4-:R-:W-:-:S04]  /*09c0*/  @P2 FFMA R2, R17, R16, R2 ;  /* 0x0000001011022223 */ /* 0x010fc80000000002 */
[----:B-----5:R-:W-:-:S07]  /*09d0*/  @P3 FFMA R2, R19, R18, R2 ;  /* 0x0000001213023223 */ /* 0x020fce0000000002 */
.L_x_242:
[----:B------:R-:W-:Y:S05]  /*09e0*/  BRA.U !UP2, `(.L_x_243) ;  /* 0x000000010a747547 */ /* 0x000fea000b800000 */
[----:B------:R-:W-:-:S04]  /*09f0*/  IMAD.IADD R8, R4, 0x1, R9 ;  /* 0x0000000104087824 */ /* 0x000fc800078e0209 */
[C---:B------:R-:W-:Y:S01]  /*0a00*/  VIADD R6, R8.reuse, 0x1 ;  /* 0x0000000108067836 */ /* 0x040fe20000000000 */
[----:B------:R-:W-:-:S04]  /*0a10*/  ISETP.GE.AND P1, PT, R8, UR6, PT ;  /* 0x0000000608007c0c */ /* 0x000fc8000bf26270 */
[----:B------:R-:W-:Y:S02]  /*0a20*/  ISETP.GE.AND P2, PT, R6, UR6, PT ;  /* 0x0000000606007c0c */ /* 0x000fe4000bf46270 */
[----:B------:R-:W-:Y:S02]  /*0a30*/  ISETP.GT.AND P1, PT, R8, -0x1, !P1 ;  /* 0xffffffff0800780c */ /* 0x000fe40004f24270 */
[----:B------:R-:W-:Y:S02]  /*0a40*/  ISETP.GT.AND P2, PT, R6, -0x1, !P2 ;  /* 0xffffffff0600780c */ /* 0x000fe40005744270 */
[----:B------:R-:W-:Y:S02]  /*0a50*/  PLOP3.LUT P1, PT, P0, P1, PT, 0x80, 0x8 ;  /* 0x000000000008781c */ /* 0x000fe40000723070 */
[----:B------:R-:W-:-:S11]  /*0a60*/  PLOP3.LUT P2, PT, P0, P2, PT, 0x80, 0x8 ;  /* 0x000000000008781c */ /* 0x000fd60000745070 */
[----:B------:R-:W0:Y:S01]  /*0a70*/  @P1 LDC.64 R12, c[0x0][0x380] ;  /* 0x0000e000ff0c1b82 */ /* 0x000e220000000a00 */
[C---:B------:R-:W-:Y:S01]  /*0a80*/  @P1 IMAD.IADD R15, R7.reuse, 0x1, R8 ;  /* 0x00000001070f1824 */ /* 0x040fe200078e0208 */
[----:B------:R-:W-:Y:S02]  /*0a90*/  @P2 SHF.R.S32.HI R16, RZ, 0x1f, R7 ;  /* 0x0000001fff102819 */ /* 0x000fe40000011407 */
[----:B------:R-:W-:Y:S02]  /*0aa0*/  @P2 SHF.R.S32.HI R6, RZ, 0x1f, R9 ;  /* 0x0000001fff062819 */ /* 0x000fe40000011409 */
[----:B------:R-:W-:Y:S02]  /*0ab0*/  @P2 IADD3 R17, P3, P4, R7, R9, R4 ;  /* 0x0000000907112210 */ /* 0x000fe40007c7e004 */
[----:B------:R-:W1:Y:S02]  /*0ac0*/  @P2 LDC.64 R10, c[0x0][0x380] ;  /* 0x0000e000ff0a2b82 */ /* 0x000e640000000a00 */
[----:B------:R-:W-:Y:S01]  /*0ad0*/  @P2 IADD3.X R6, PT, PT, R16, R6, R5, P3, P4 ;  /* 0x0000000610062210 */ /* 0x000fe20001fe8405 */
[----:B0-----:R-:W-:-:S06]  /*0ae0*/  @P1 IMAD.WIDE R12, R15, 0x4, R12 ;  /* 0x000000040f0c1825 */ /* 0x001fcc00078e020c */
[----:B------:R-:W2:Y:S01]  /*0af0*/  @P1 LDG.E R13, desc[UR12][R12.64] ;  /* 0x0000000c0c0d1981 */ /* 0x000ea2000c1e1900 */
[----:B-1----:R-:W-:-:S04]  /*0b00*/  @P2 LEA R10, P3, R17, R10, 0x2 ;  /* 0x0000000a110a2211 */ /* 0x002fc800078610ff */
[----:B------:R-:W-:-:S06]  /*0b10*/  @P2 LEA.HI.X R11, R17, R11, R6, 0x2, P3 ;  /* 0x0000000b110b2211 */ /* 0x000fcc00018f1406 */
[----:B------:R-:W3:Y:S01]  /*0b20*/  @P2 LDG.E R11, desc[UR12][R10.64+0x4] ;  /* 0x0000040c0a0b2981 */ /* 0x000ee2000c1e1900 */
[----:B------:R-:W-:-:S04]  /*0b30*/  @P1 VIADD R6, R9, UR11 ;  /* 0x0000000b09061c36 */ /* 0x000fc80008000000 */
[----:B------:R-:W-:Y:S02]  /*0b40*/  @P1 IMAD.SHL.U32 R8, R6, 0x4, RZ ;  /* 0x0000000406081824 */ /* 0x000fe400078e00ff */
[----:B------:R-:W-:Y:S02]  /*0b50*/  @P2 VIADD R6, R9, UR11 ;  /* 0x0000000b09062c36 */ /* 0x000fe40008000000 */
[----:B------:R-:W2:Y:S02]  /*0b60*/  @P1 LDC R15, c[0x3][R8] ;  /* 0x00c00000080f1b82 */ /* 0x000ea40000000800 */
[----:B------:R-:W-:-:S06]  /*0b70*/  @P2 IMAD.SHL.U32 R6, R6, 0x4, RZ ;  /* 0x0000000406062824 */ /* 0x000fcc00078e00ff */
[----:B------:R-:W3:Y:S01]  /*0b80*/  @P2 LDC R6, c[0x3][R6+0x4] ;  /* 0x00c0010006062b82 */ /* 0x000ee20000000800 */
[----:B------:R-:W-:Y:S02]  /*0b90*/  VIADD R9, R9, 0x2 ;  /* 0x0000000209097836 */ /* 0x000fe40000000000 */
[----:B--2---:R-:W-:-:S04]  /*0ba0*/  @P1 FFMA R2, R15, R13, R2 ;  /* 0x0000000d0f021223 */ /* 0x004fc80000000002 */
[----:B---3--:R-:W-:-:S07]  /*0bb0*/  @P2 FFMA R2, R11, R6, R2 ;  /* 0x000000060b022223 */ /* 0x008fce0000000002 */
.L_x_243:
[----:B------:R-:W-:Y:S01]  /*0bc0*/  IMAD.IADD R6, R4, 0x1, R9 ;  /* 0x0000000104067824 */ /* 0x000fe200078e0209 */
[----:B------:R-:W-:Y:S04]  /*0bd0*/  BSSY.RECONVERGENT B0, `(.L_x_244) ;  /* 0x000000d000007945 */ /* 0x000fe80003800200 */
[----:B------:R-:W-:-:S04]  /*0be0*/  ISETP.GE.AND P1, PT, R6, UR6, PT ;  /* 0x0000000606007c0c */ /* 0x000fc8000bf26270 */
[----:B------:R-:W-:-:S04]  /*0bf0*/  ISETP.GT.AND P1, PT, R6, -0x1, !P1 ;  /* 0xffffffff0600780c */ /* 0x000fc80004f24270 */
[----:B------:R-:W-:-:S13]  /*0c00*/  PLOP3.LUT P1, PT, P0, P1, PT, 0x80, 0x8 ;  /* 0x000000000008781c */ /* 0x000fda0000723070 */
[----:B------:R-:W-:Y:S05]  /*0c10*/  @!P1 BRA `(.L_x_245) ;  /* 0x0000000000209947 */ /* 0x000fea0003800000 */
[----:B------:R-:W0:Y:S01]  /*0c20*/  LDC.64 R10, c[0x0][0x380] ;  /* 0x0000e000ff0a7b82 */ /* 0x000e220000000a00 */
[----:B------:R-:W-:-:S04]  /*0c30*/  IMAD.IADD R7, R7, 0x1, R6 ;  /* 0x0000000107077824 */ /* 0x000fc800078e0206 */
[----:B0-----:R-:W-:-:S06]  /*0c40*/  IMAD.WIDE R6, R7, 0x4, R10 ;  /* 0x0000000407067825 */ /* 0x001fcc00078e020a */
[----:B------:R-:W2:Y:S01]  /*0c50*/  LDG.E R7, desc[UR12][R6.64] ;  /* 0x0000000c06077981 */ /* 0x000ea2000c1e1900 */
[----:B------:R-:W-:-:S04]  /*0c60*/  VIADD R9, R9, UR11 ;  /* 0x0000000b09097c36 */ /* 0x000fc80008000000 */
[----:B------:R-:W-:-:S06]  /*0c70*/  IMAD.SHL.U32 R9, R9, 0x4, RZ ;  /* 0x0000000409097824 */ /* 0x000fcc00078e00ff */
[----:B------:R-:W2:Y:S02]  /*0c80*/  LDC R9, c[0x3][R9] ;  /* 0x00c0000009097b82 */ /* 0x000ea40000000800 */
[----:B--2---:R-:W-:-:S07]  /*0c90*/  FFMA R2, R7, R9, R2 ;  /* 0x0000000907027223 */ /* 0x004fce0000000002 */
.L_x_245:
[----:B------:R-:W-:Y:S05]  /*0ca0*/  BSYNC.RECONVERGENT B0 ;  /* 0x0000000000007941 */ /* 0x000fea0003800200 */
.L_x_244:
[----:B------:R-:W-:Y:S05]  /*0cb0*/  BRA.U UP0, `(.L_x_246) ;  /* 0xfffffff500387547 */ /* 0x000fea000b83ffff */
.L_x_239:
[----:B------:R-:W0:Y:S01]  /*0cc0*/  LDC.64 R4, c[0x0][0x388] ;  /* 0x0000e200ff047b82 */ /* 0x000e220000000a00 */
[----:B------:R-:W1:Y:S02]  /*0cd0*/  LDCU UR5, c[0x0][0x394] ;  /* 0x00007280ff0577ac */ /* 0x000e640008000800 */
[----:B-1----:R-:W-:-:S04]  /*0ce0*/  IMAD R3, R3, UR5, R0 ;  /* 0x0000000503037c24 */ /* 0x002fc8000f8e0200 */
[----:B0-----:R-:W-:-:S05]  /*0cf0*/  IMAD.WIDE R4, R3, 0x4, R4 ;  /* 0x0000000403047825 */ /* 0x001fca00078e0204 */
[----:B------:R-:W-:Y:S01]  /*0d00*/  STG.E desc[UR12][R4.64], R2 ;  /* 0x0000000204007986 */ /* 0x000fe2000c10190c */
[----:B------:R-:W-:Y:S05]  /*0d10*/  EXIT ;  /* 0x000000000000794d */ /* 0x000fea0003800000 */
.L_x_247:
        /* <DEDUP_REMOVED lines=14> */
.L_x_259:


//--------------------- .text._Z27convolution_2d_basic_kernelPfS_S_iii --------------------------
	.section	.text._Z27convolution_2d_basic_kernelPfS_S_iii,"ax",@progbits
	.align	128
        .global         _Z27convolution_2d_basic_kernelPfS_S_iii
        .type           _Z27convolution_2d_basic_kernelPfS_S_iii,@function
        .size           _Z27convolution_2d_basic_kernelPfS_S_iii,(.L_x_260 - _Z27convolution_2d_basic_kernelPfS_S_iii)
        .other          _Z27convolution_2d_basic_kernelPfS_S_iii,@"STO_CUDA_ENTRY STV_DEFAULT"
_Z27convolution_2d_basic_kernelPfS_S_iii:
.text._Z27convolution_2d_basic_kernelPfS_S_iii:
[----:B------:R-:W-:Y:S01]  /*0000*/  LDC R1, c[0x0][0x37c] ;  /* 0x0000df00ff017b82 */ /* 0x000fe20000000800 */
[----:B------:R-:W0:Y:S01]  /*0010*/  S2R R3, SR_TID.X ;  /* 0x0000000000037919 */ /* 0x000e220000002100 */
[----:B------:R-:W1:Y:S06]  /*0020*/  LDCU UR6, c[0x0][0x398] ;  /* 0x00007300ff0677ac */ /* 0x000e6c0008000800 */
[----:B------:R-:W0:Y:S01]  /*0030*/  LDC R0, c[0x0][0x360] ;  /* 0x0000d800ff007b82 */ /* 0x000e220000000800 */
[----:B------:R-:W-:Y:S01]  /*0040*/  IMAD.MOV.U32 R6, RZ, RZ, RZ ;  /* 0x000000ffff067224 */ /* 0x000fe200078e00ff */
[----:B------:R-:W2:Y:S01]  /*0050*/  S2R R2, SR_TID.Y ;  /* 0x0000000000027919 */ /* 0x000ea20000002200 */
[----:B------:R-:W3:Y:S05]  /*0060*/  LDCU.64 UR12, c[0x0][0x358] ;  /* 0x00006b00ff0c77ac */ /* 0x000eea0008000a00 */
[----:B------:R-:W0:Y:S08]  /*0070*/  S2UR UR4, SR_CTAID.X ;  /* 0x00000000000479c3 */ /* 0x000e300000002500 */
[----:B------:R-:W2:Y:S01]  /*0080*/  S2UR UR5, SR_CTAID.Y ;  /* 0x00000000000579c3 */ /* 0x000ea20000002600 */
[----:B-1----:R-:W-:-:S07]  /*0090*/  UISETP.GE.AND UP0, UPT, UR6, URZ, UPT ;  /* 0x000000ff0600728c */ /* 0x002fce000bf06270 */
[----:B------:R-:W2:Y:S01]  /*00a0*/  LDC R7, c[0x0][0x364] ;  /* 0x0000d900ff077b82 */ /* 0x000ea20000000800 */
[----:B0-----:R-:W-:Y:S02]  /*00b0*/  IMAD R0, R0, UR4, R3 ;  /* 0x0000000400007c24 */ /* 0x001fe4000f8e0203 */
[----:B--2---:R-:W-:Y:S01]  /*00c0*/  IMAD R7, R7, UR5, R2 ;  /* 0x0000000507077c24 */ /* 0x004fe2000f8e0202 */
        /* <DEDUP_REMOVED lines=13> */
.L_x_255:
        /* <DEDUP_REMOVED lines=13> */
[----:B------:R-:W0:Y:S01]  /*0270*/  LDC.64 R4, c[0x0][0x380] ;  /* 0x0000e000ff047b82 */ /* 0x000e220000000a00 */
[----:B------:R-:W-:Y:S01]  /*0280*/  IMAD.MOV.U32 R21, RZ, RZ, RZ ;  /* 0x000000ffff157224 */ /* 0x000fe200078e00ff */
[----:B------:R-:W1:Y:S06]  /*0290*/  LDCU UR6, c[0x0][0x39c] ;  /* 0x00007380ff0677ac */ /* 0x000e6c0008000800 */
[----:B------:R-:W2:Y:S02]  /*02a0*/  LDC.64 R2, c[0x0][0x388] ;  /* 0x0000e200ff027b82 */ /* 0x000ea40000000a00 */
.L_x_250:
[----:B------:R-:W-:Y:S01]  /*02b0*/  IMAD.IADD R20, R8, 0x1, R21 ;  /* 0x0000000108147824 */ /* 0x000fe200078e0215 */
[----:B------:R-:W3:Y:S01]  /*02c0*/  LDC.64 R16, c[0x0][0x388] ;  /* 0x0000e200ff107b82 */ /* 0x000ee20000000a00 */
[----:B------:R-:W-:Y:S02]  /*02d0*/  SHF.R.S32.HI R14, RZ, 0x1f, R11 ;  /* 0x0000001fff0e7819 */ /* 0x000fe4000001140b */
[C---:B------:R-:W-:Y:S01]  /*02e0*/  VIADD R12, R20.reuse, 0x1 ;  /* 0x00000001140c7836 */ /* 0x040fe20000000000 */
[C---:B-1----:R-:W-:Y:S02]  /*02f0*/  ISETP.GE.AND P2, PT, R20.reuse, UR6, PT ;  /* 0x0000000614007c0c */ /* 0x042fe4000bf46270 */
[----:B------:R-:W-:Y:S02]  /*0300*/  IADD3 R15, P1, P3, R11, R21, R8 ;  /* 0x000000150b0f7210 */ /* 0x000fe40007b3e008 */
[----:B------:R-:W1:Y:S01]  /*0310*/  LDC.64 R18, c[0x0][0x380] ;  /* 0x0000e000ff127b82 */ /* 0x000e620000000a00 */
[----:B------:R-:W-:-:S02]  /*0320*/  ISETP.GT.AND P2, PT, R20, -0x1, !P2 ;  /* 0xffffffff1400780c */ /* 0x000fc40005744270 */
[C---:B------:R-:W-:Y:S02]  /*0330*/  ISETP.GE.AND P6, PT, R12.reuse, UR6, PT ;  /* 0x000000060c007c0c */ /* 0x040fe4000bfc6270 */
[----:B------:R-:W-:Y:S02]  /*0340*/  PLOP3.LUT P2, PT, P0, P2, PT, 0x80, 0x8 ;  /* 0x000000000008781c */ /* 0x000fe40000745070 */
[----:B------:R-:W-:Y:S02]  /*0350*/  ISETP.GT.AND P6, PT, R12, -0x1, !P6 ;  /* 0xffffffff0c00780c */ /* 0x000fe400077c4270 */
[----:B------:R-:W-:-:S09]  /*0360*/  SHF.R.S32.HI R12, RZ, 0x1f, R21 ;  /* 0x0000001fff0c7819 */ /* 0x000fd20000011415 */
[----:B------:R-:W-:Y:S02]  /*0370*/  @P2 VIADD R13, R21, UR11 ;  /* 0x0000000b150d2c36 */ /* 0x000fe40008000000 */
[----:B------:R-:W-:Y:S02]  /*0380*/  @P2 IMAD.IADD R9, R11, 0x1, R20 ;  /* 0x000000010b092824 */ /* 0x000fe400078e0214 */
[----:B---3--:R-:W-:Y:S01]  /*0390*/  @P2 IMAD.WIDE.U32 R16, R13, 0x4, R16 ;  /* 0x000000040d102825 */ /* 0x008fe200078e0010 */
[----:B------:R-:W-:-:S03]  /*03a0*/  IADD3 R13, P4, PT, R21, UR11, RZ ;  /* 0x0000000b150d7c10 */ /* 0x000fc6000ff9e0ff */
[----:B-1----:R-:W-:Y:S01]  /*03b0*/  @P2 IMAD.WIDE R18, R9, 0x4, R18 ;  /* 0x0000000409122825 */ /* 0x002fe200078e0212 */
[----:B------:R-:W-:Y:S01]  /*03c0*/  SHF.R.S32.HI R9, RZ, 0x1f, R8 ;  /* 0x0000001fff097819 */ /* 0x000fe20000011408 */
[----:B------:R-:W3:Y:S04]  /*03d0*/  @P2 LDG.E R16, desc[UR12][R16.64] ;  /* 0x0000000c10102981 */ /* 0x000ee8000c1e1900 */
[----:B------:R-:W3:Y:S01]  /*03e0*/  @P2 LDG.E R23, desc[UR12][R18.64] ;  /* 0x0000000c12172981 */ /* 0x000ee2000c1e1900 */
[----:B------:R-:W-:Y:S01]  /*03f0*/  PLOP3.LUT P6, PT, P0, P6, PT, 0x80, 0x8 ;  /* 0x000000000008781c */ /* 0x000fe200007cd070 */
[----:B------:R-:W-:Y:S01]  /*0400*/  IMAD.X R24, RZ, RZ, R12, P4 ;  /* 0x000000ffff187224 */ /* 0x000fe200020e060c */
[----:B------:R-:W-:Y:S01]  /*0410*/  IADD3.X R26, PT, PT, R14, R12, R9, P1, P3 ;  /* 0x0000000c0e1a7210 */ /* 0x000fe20000fe6409 */
[----:B------:R-:W-:Y:S01]  /*0420*/  VIADD R22, R20, 0x2 ;  /* 0x0000000214167836 */ /* 0x000fe20000000000 */
[----:B0-----:R-:W-:-:S02]  /*0430*/  LEA R14, P1, R15, R4, 0x2 ;  /* 0x000000040f0e7211 */ /* 0x001fc400078210ff */
[----:B--2---:R-:W-:Y:S02]  /*0440*/  LEA R12, P3, R13, R2, 0x2 ;  /* 0x000000020d0c7211 */ /* 0x004fe400078610ff */
[----:B------:R-:W-:Y:S02]  /*0450*/  LEA.HI.X R15, R15, R5, R26, 0x2, P1 ;  /* 0x000000050f0f7211 */ /* 0x000fe400008f141a */
[----:B------:R-:W-:Y:S02]  /*0460*/  LEA.HI.X R13, R13, R3, R24, 0x2, P3 ;  /* 0x000000030d0d7211 */ /* 0x000fe400018f1418 */
[C---:B------:R-:W-:Y:S01]  /*0470*/  ISETP.GE.AND P1, PT, R22.reuse, UR6, PT ;  /* 0x0000000616007c0c */ /* 0x040fe2000bf26270 */
[----:B------:R-:W2:Y:S03]  /*0480*/  @P6 LDG.E R25, desc[UR12][R14.64+0x4] ;  /* 0x0000040c0e196981 */ /* 0x000ea6000c1e1900 */
[----:B------:R-:W-:Y:S01]  /*0490*/  ISETP.GT.AND P1, PT, R22, -0x1, !P1 ;  /* 0xffffffff1600780c */ /* 0x000fe20004f24270 */
[----:B------:R-:W2:Y:S03]  /*04a0*/  @P6 LDG.E R18, desc[UR12][R12.64+0x4] ;  /* 0x0000040c0c126981 */ /* 0x000ea6000c1e1900 */
[----:B------:R-:W-:-:S13]  /*04b0*/  PLOP3.LUT P1, PT, P0, P1, PT, 0x80, 0x8 ;  /* 0x000000000008781c */ /* 0x000fda0000723070 */
[----:B------:R-:W4:Y:S04]  /*04c0*/  @P1 LDG.E R19, desc[UR12][R14.64+0x8] ;  /* 0x0000080c0e131981 */ /* 0x000f28000c1e1900 */
[----:B------:R-:W4:Y:S01]  /*04d0*/  @P1 LDG.E R17, desc[UR12][R12.64+0x8] ;  /* 0x0000080c0c111981 */ /* 0x000f22000c1e1900 */
[C---:B------:R-:W-:Y:S02]  /*04e0*/  VIADD R22, R20.reuse, 0x3 ;  /* 0x0000000314167836 */ /* 0x040fe40000000000 */
[----:B---3--:R-:W-:Y:S01]  /*04f0*/  @P2 FFMA R6, R23, R16, R6 ;  /* 0x0000001017062223 */ /* 0x008fe20000000006 */
[----:B------:R-:W-:Y:S02]  /*0500*/  VIADD R16, R20, 0x4 ;  /* 0x0000000414107836 */ /* 0x000fe40000000000 */
[----:B------:R-:W-:Y:S01]  /*0510*/  ISETP.GE.AND P2, PT, R22, UR6, PT ;  /* 0x0000000616007c0c */ /* 0x000fe2000bf46270 */
[----:B------:R-:W-:-:S02]  /*0520*/  VIADD R23, R20, 0x5 ;  /* 0x0000000514177836 */ /* 0x000fc40000000000 */
[----:B------:R-:W-:Y:S02]  /*0530*/  ISETP.GE.AND P4, PT, R16, UR6, PT ;  /* 0x0000000610007c0c */ /* 0x000fe4000bf86270 */
[----:B------:R-:W-:Y:S01]  /*0540*/  ISETP.GT.AND P2, PT, R22, -0x1, !P2 ;  /* 0xffffffff1600780c */ /* 0x000fe20005744270 */
[----:B------:R-:W-:Y:S01]  /*0550*/  VIADD R22, R20, 0x6 ;  /* 0x0000000614167836 */ /* 0x000fe20000000000 */
[----:B------:R-:W-:Y:S02]  /*0560*/  ISETP.GE.AND P3, PT, R23, UR6, PT ;  /* 0x0000000617007c0c */ /* 0x000fe4000bf66270 */
[----:B------:R-:W-:Y:S02]  /*0570*/  ISETP.GT.AND P4, PT, R16, -0x1, !P4 ;  /* 0xffffffff1000780c */ /* 0x000fe40006784270 */
[----:B------:R-:W-:Y:S01]  /*0580*/  PLOP3.LUT P2, PT, P0, P2, PT, 0x80, 0x8 ;  /* 0x000000000008781c */ /* 0x000fe20000745070 */
[----:B------:R-:W-:Y:S01]  /*0590*/  VIADD R20, R20, 0x7 ;  /* 0x0000000714147836 */ /* 0x000fe20000000000 */
[----:B------:R-:W-:-:S02]  /*05a0*/  ISETP.GE.AND P5, PT, R22, UR6, PT ;  /* 0x0000000616007c0c */ /* 0x000fc4000bfa6270 */
[----:B------:R-:W-:Y:S02]  /*05b0*/  ISETP.GT.AND P3, PT, R23, -0x1, !P3 ;  /* 0xffffffff1700780c */ /* 0x000fe40005f64270 */
[----:B------:R-:W-:Y:S01]  /*05c0*/  PLOP3.LUT P4, PT, P0, P4, PT, 0x80, 0x8 ;  /* 0x000000000008781c */ /* 0x000fe20000789070 */
[----:B--2---:R-:W-:Y:S01]  /*05d0*/  @P6 FFMA R6, R25, R18, R6 ;  /* 0x0000001219066223 */ /* 0x004fe20000000006 */
[----:B------:R-:W-:Y:S02]  /*05e0*/  ISETP.GT.AND P5, PT, R22, -0x1, !P5 ;  /* 0xffffffff1600780c */ /* 0x000fe40006fa4270 */
[C---:B------:R-:W-:Y:S02]  /*05f0*/  ISETP.GE.AND P6, PT, R20.reuse, UR6, PT ;  /* 0x0000000614007c0c */ /* 0x040fe4000bfc6270 */
[----:B------:R-:W-:Y:S01]  /*0600*/  PLOP3.LUT P3, PT, P0, P3, PT, 0x80, 0x8 ;  /* 0x000000000008781c */ /* 0x000fe20000767070 */
[----:B------:R-:W2:Y:S01]  /*0610*/  @P2 LDG.E R23, desc[UR12][R14.64+0xc] ;  /* 0x00000c0c0e172981 */ /* 0x000ea2000c1e1900 */
[----:B------:R-:W-:-:S02]  /*0620*/  ISETP.GT.AND P6, PT, R20, -0x1, !P6 ;  /* 0xffffffff1400780c */ /* 0x000fc400077c4270 */
[----:B------:R-:W-:Y:S01]  /*0630*/  PLOP3.LUT P5, PT, P0, P5, PT, 0x80, 0x8 ;  /* 0x000000000008781c */ /* 0x000fe200007ab070 */
[----:B------:R-:W2:Y:S01]  /*0640*/  @P2 LDG.E R16, desc[UR12][R12.64+0xc] ;  /* 0x00000c0c0c102981 */ /* 0x000ea2000c1e1900 */
[----:B------:R-:W-:-:S03]  /*0650*/  PLOP3.LUT P6, PT, P0, P6, PT, 0x80, 0x8 ;  /* 0x000000000008781c */ /* 0x000fc600007cd070 */
[----:B------:R-:W3:Y:S04]  /*0660*/  @P4 LDG.E R25, desc[UR12][R14.64+0x10] ;  /* 0x0000100c0e194981 */ /* 0x000ee8000c1e1900 */
[----:B------:R-:W3:Y:S01]  /*0670*/  @P4 LDG.E R18, desc[UR12][R12.64+0x10] ;  /* 0x0000100c0c124981 */ /* 0x000ee2000c1e1900 */
[----:B----4-:R-:W-:-:S03]  /*0680*/  @P1 FFMA R6, R19, R17, R6 ;  /* 0x0000001113061223 */ /* 0x010fc60000000006 */
[----:B------:R-:W4:Y:S04]  /*0690*/  @P3 LDG.E R27, desc[UR12][R14.64+0x14] ;  /* 0x0000140c0e1b3981 */ /* 0x000f28000c1e1900 */
[----:B------:R-:W4:Y:S04]  /*06a0*/  @P3 LDG.E R20, desc[UR12][R12.64+0x14] ;  /* 0x0000140c0c143981 */ /* 0x000f28000c1e1900 */
[----:B------:R-:W5:Y:S04]  /*06b0*/  @P5 LDG.E R17, desc[UR12][R14.64+0x18] ;  /* 0x0000180c0e115981 */ /* 0x000f68000c1e1900 */
[----:B------:R-:W5:Y:S04]  /*06c0*/  @P5 LDG.E R19, desc[UR12][R12.64+0x18] ;  /* 0x0000180c0c135981 */ /* 0x000f68000c1e1900 */
[----:B------:R-:W5:Y:S04]  /*06d0*/  @P6 LDG.E R29, desc[UR12][R14.64+0x1c] ;  /* 0x00001c0c0e1d6981 */ /* 0x000f68000c1e1900 */
[----:B------:R-:W5:Y:S01]  /*06e0*/  @P6 LDG.E R22, desc[UR12][R12.64+0x1c] ;  /* 0x00001c0c0c166981 */ /* 0x000f62000c1e1900 */
[----:B------:R-:W-:-:S05]  /*06f0*/  VIADD R21, R21, 0x8 ;  /* 0x0000000815157836 */ /* 0x000fca0000000000 */
[----:B------:R-:W-:Y:S01]  /*0700*/  ISETP.NE.AND P1, PT, R21, UR10, PT ;  /* 0x0000000a15007c0c */ /* 0x000fe2000bf25270 */
[----:B--2---:R-:W-:-:S04]  /*0710*/  @P2 FFMA R6, R23, R16, R6 ;  /* 0x0000001017062223 */ /* 0x004fc80000000006 */
[----:B---3--:R-:W-:-:S04]  /*0720*/  @P4 FFMA R6, R25, R18, R6 ;  /* 0x0000001219064223 */ /* 0x008fc80000000006 */
[----:B----4-:R-:W-:-:S04]  /*0730*/  @P3 FFMA R6, R27, R20, R6 ;  /* 0x000000141b063223 */ /* 0x010fc80000000006 */
[----:B-----5:R-:W-:-:S04]  /*0740*/  @P5 FFMA R6, R17, R19, R6 ;  /* 0x0000001311065223 */ /* 0x020fc80000000006 */
[----:B------:R-:W-:Y:S01]  /*0750*/  @P6 FFMA R6, R29, R22, R6 ;  /* 0x000000161d066223 */ /* 0x000fe20000000006 */
[----:B------:R-:W-:Y:S06]  /*0760*/  @P1 BRA `(.L_x_250) ;  /* 0xfffffff800d01947 */ /* 0x000fec000383ffff */
[----:B------:R-:W-:-:S07]  /*0770*/  IMAD.U32 R17, RZ, RZ, UR10 ;  /* 0x0000000aff117e24 */ /* 0x000fce000f8e00ff */
.L_x_249:
[----:B------:R-:W-:Y:S01]  /*0780*/  ULOP3.LUT UP2, URZ, UR9, 0x2, URZ, 0xc0, !UPT ;  /* 0x0000000209ff7892 */ /* 0x000fe2000f84c0ff */
[----:B------:R-:W-:Y:S10]  /*0790*/  BRA.U !UP1, `(.L_x_251) ;  /* 0x0000000109b87547 */ /* 0x000ff4000b800000 */
[----:B------:R-:W-:Y:S01]  /*07a0*/  IMAD.IADD R16, R8, 0x1, R17 ;  /* 0x0000000108107824 */ /* 0x000fe200078e0211 */
[----:B------:R-:W0:Y:S01]  /*07b0*/  LDC.64 R4, c[0x0][0x380] ;  /* 0x0000e000ff047b82 */ /* 0x000e220000000a00 */
[----:B------:R-:W-:Y:S02]  /*07c0*/  SHF.R.S32.HI R20, RZ, 0x1f, R11 ;  /* 0x0000001fff147819 */ /* 0x000fe4000001140b */
[C---:B------:R-:W-:Y:S01]  /*07d0*/  VIADD R18, R16.reuse, 0x1 ;  /* 0x0000000110127836 */ /* 0x040fe20000000000 */
[C---:B------:R-:W-:Y:S01]  /*07e0*/  ISETP.GE.AND P1, PT, R16.reuse, UR6, PT ;  /* 0x0000000610007c0c */ /* 0x040fe2000bf26270 */
[C---:B------:R-:W-:Y:S02]  /*07f0*/  VIADD R21, R16.reuse, 0x2 ;  /* 0x0000000210157836 */ /* 0x040fe40000000000 */
[C---:B------:R-:W-:Y:S01]  /*0800*/  VIADD R22, R16.reuse, 0x3 ;  /* 0x0000000310167836 */ /* 0x040fe20000000000 */
[----:B------:R-:W1:Y:S01]  /*0810*/  LDC.64 R2, c[0x0][0x380] ;  /* 0x0000e000ff027b82 */ /* 0x000e620000000a00 */
[----:B------:R-:W-:-:S02]  /*0820*/  ISETP.GT.AND P1, PT, R16, -0x1, !P1 ;  /* 0xffffffff1000780c */ /* 0x000fc40004f24270 */
[C---:B------:R-:W-:Y:S02]  /*0830*/  ISETP.GE.AND P4, PT, R18.reuse, UR6, PT ;  /* 0x0000000612007c0c */ /* 0x040fe4000bf86270 */
[----:B------:R-:W-:Y:S02]  /*0840*/  PLOP3.LUT P1, PT, P0, P1, PT, 0x80, 0x8 ;  /* 0x000000000008781c */ /* 0x000fe40000723070 */
[----:B------:R-:W-:Y:S01]  /*0850*/  ISETP.GT.AND P4, PT, R18, -0x1, !P4 ;  /* 0xffffffff1200780c */ /* 0x000fe20006784270 */
[----:B------:R-:W2:Y:S01]  /*0860*/  LDC.64 R14, c[0x0][0x388] ;  /* 0x0000e200ff0e7b82 */ /* 0x000ea20000000a00 */
[----:B------:R-:W-:Y:S02]  /*0870*/  IADD3 R18, P5, P6, R11, R17, R8 ;  /* 0x000000110b127210 */ /* 0x000fe40007ebe008 */
[----:B------:R-:W-:Y:S02]  /*0880*/  ISETP.GE.AND P2, PT, R21, UR6, PT ;  /* 0x0000000615007c0c */ /* 0x000fe4000bf46270 */
[----:B------:R-:W-:-:S02]  /*0890*/  IADD3.X R20, PT, PT, R20, RZ, R9, P5, P6 ;  /* 0x000000ff14147210 */ /* 0x000fc40002fec409 */
[C---:B------:R-:W-:Y:S01]  /*08a0*/  ISETP.GE.AND P3, PT, R22.reuse, UR6, PT ;  /* 0x0000000616007c0c */ /* 0x040fe2000bf66270 */
[----:B------:R-:W3:Y:S01]  /*08b0*/  LDC.64 R12, c[0x0][0x388] ;  /* 0x0000e200ff0c7b82 */ /* 0x000ee20000000a00 */
[----:B------:R-:W-:Y:S01]  /*08c0*/  ISETP.GT.AND P2, PT, R21, -0x1, !P2 ;  /* 0xffffffff1500780c */ /* 0x000fe20005744270 */
[----:B------:R-:W-:Y:S01]  /*08d0*/  @P1 IMAD.IADD R19, R11, 0x1, R16 ;  /* 0x000000010b131824 */ /* 0x000fe200078e0210 */
[----:B------:R-:W-:Y:S02]  /*08e0*/  IADD3 R16, P5, PT, R17, UR11, RZ ;  /* 0x0000000b11107c10 */ /* 0x000fe4000ffbe0ff */
[----:B------:R-:W-:Y:S01]  /*08f0*/  PLOP3.LUT P4, PT, P0, P4, PT, 0x80, 0x8 ;  /* 0x000000000008781c */ /* 0x000fe20000789070 */
[----:B0-----:R-:W-:Y:S01]  /*0900*/  @P1 IMAD.WIDE R4, R19, 0x4, R4 ;  /* 0x0000000413041825 */ /* 0x001fe200078e0204 */
[----:B------:R-:W-:Y:S02]  /*0910*/  ISETP.GT.AND P3, PT, R22, -0x1, !P3 ;  /* 0xffffffff1600780c */ /* 0x000fe40005f64270 */
[C---:B-1----:R-:W-:Y:S01]  /*0920*/  LEA R2, P6, R18.reuse, R2, 0x2 ;  /* 0x0000000212027211 */ /* 0x042fe200078c10ff */
[----:B------:R-:W-:Y:S01]  /*0930*/  @P1 VIADD R19, R17, UR11 ;  /* 0x0000000b11131c36 */ /* 0x000fe20008000000 */
[----:B------:R-:W-:Y:S01]  /*0940*/  PLOP3.LUT P2, PT, P0, P2, PT, 0x80, 0x8 ;  /* 0x000000000008781c */ /* 0x000fe20000745070 */
[----:B------:R-:W4:Y:S01]  /*0950*/  @P1 LDG.E R5, desc[UR12][R4.64] ;  /* 0x0000000c04051981 */ /* 0x000f22000c1e1900 */
[----:B------:R-:W-:Y:S01]  /*0960*/  LEA.HI.X R3, R18, R3, R20, 0x2, P6 ;  /* 0x0000000312037211 */ /* 0x000fe200030f1414 */
[----:B------:R-:W-:Y:S01]  /*0970*/  IMAD.X R18, RZ, RZ, RZ, P5 ;  /* 0x000000ffff127224 */ /* 0x000fe200028e06ff */
[----:B------:R-:W-:Y:S01]  /*0980*/  PLOP3.LUT P3, PT, P0, P3, PT, 0x80, 0x8 ;  /* 0x000000000008781c */ /* 0x000fe20000767070 */
[----:B--2---:R-:W-:-:S02]  /*0990*/  @P1 IMAD.WIDE.U32 R14, R19, 0x4, R14 ;  /* 0x00000004130e1825 */ /* 0x004fc400078e000e */
[----:B------:R-:W2:Y:S04]  /*09a0*/  @P4 LDG.E R19, desc[UR12][R2.64+0x4] ;  /* 0x0000040c02134981 */ /* 0x000ea8000c1e1900 */
[----:B------:R-:W4:Y:S01]  /*09b0*/  @P1 LDG.E R14, desc[UR12][R14.64] ;  /* 0x0000000c0e0e1981 */ /* 0x000f22000c1e1900 */
[----:B---3--:R-:W-:-:S03]  /*09c0*/  LEA R12, P5, R16, R12, 0x2 ;  /* 0x0000000c100c7211 */ /* 0x008fc600078a10ff */
[----:B------:R-:W3:Y:S01]  /*09d0*/  @P2 LDG.E R21, desc[UR12][R2.64+0x8] ;  /* 0x0000080c02152981 */ /* 0x000ee2000c1e1900 */
[----:B------:R-:W-:-:S03]  /*09e0*/  LEA.HI.X R13, R16, R13, R18, 0x2, P5 ;  /* 0x0000000d100d7211 */ /* 0x000fc600028f1412 */
[----:B------:R-:W5:Y:S04]  /*09f0*/  @P3 LDG.E R23, desc[UR12][R2.64+0xc] ;  /* 0x00000c0c02173981 */ /* 0x000f68000c1e1900 */
[----:B------:R-:W2:Y:S04]  /*0a00*/  @P4 LDG.E R16, desc[UR12][R12.64+0x4] ;  /* 0x0000040c0c104981 */ /* 0x000ea8000c1e1900 */
[----:B------:R-:W3:Y:S04]  /*0a10*/  @P2 LDG.E R18, desc[UR12][R12.64+0x8] ;  /* 0x0000080c0c122981 */ /* 0x000ee8000c1e1900 */
[----:B------:R-:W5:Y:S01]  /*0a20*/  @P3 LDG.E R20, desc[UR12][R12.64+0xc] ;  /* 0x00000c0c0c143981 */ /* 0x000f62000c1e1900 */
[----:B------:R-:W-:-:S02]  /*0a30*/  VIADD R17, R17, 0x4 ;  /* 0x0000000411117836 */ /* 0x000fc40000000000 */
[----:B----4-:R-:W-:-:S04]  /*0a40*/  @P1 FFMA R6, R5, R14, R6 ;  /* 0x0000000e05061223 */ /* 0x010fc80000000006 */
[----:B--2---:R-:W-:-:S04]  /*0a50*/  @P4 FFMA R6, R19, R16, R6 ;  /* 0x0000001013064223 */ /* 0x004fc80000000006 */
[----:B---3--:R-:W-:-:S04]  /*0a60*/  @P2 FFMA R6, R21, R18, R6 ;  /* 0x0000001215062223 */ /* 0x008fc80000000006 */
[----:B-----5:R-:W-:-:S07]  /*0a70*/  @P3 FFMA R6, R23, R20, R6 ;  /* 0x0000001417063223 */ /* 0x020fce0000000006 */
.L_x_251:
[----:B------:R-:W-:Y:S05]  /*0a80*/  BRA.U !UP2, `(.L_x_252) ;  /* 0x000000010a847547 */ /* 0x000fea000b800000 */
[----:B------:R-:W-:Y:S01]  /*0a90*/  IMAD.IADD R22, R8, 0x1, R17 ;  /* 0x0000000108167824 */ /* 0x000fe200078e0211 */
[----:B------:R-:W0:Y:S03]  /*0aa0*/  LDC.64 R12, c[0x0][0x380] ;  /* 0x0000e000ff0c7b82 */ /* 0x000e260000000a00 */
[C---:B------:R-:W-:Y:S01]  /*0ab0*/  VIADD R2, R22.reuse, 0x1 ;  /* 0x0000000116027836 */ /* 0x040fe20000000000 */
[----:B------:R-:W-:-:S04]  /*0ac0*/  ISETP.GE.AND P2, PT, R22, UR6, PT ;  /* 0x0000000616007c0c */ /* 0x000fc8000bf46270 */
[----:B------:R-:W-:Y:S01]  /*0ad0*/  ISETP.GE.AND P1, PT, R2, UR6, PT ;  /* 0x0000000602007c0c */ /* 0x000fe2000bf26270 */
[----:B------:R-:W1:Y:S01]  /*0ae0*/  LDC.64 R14, c[0x0][0x388] ;  /* 0x0000e200ff0e7b82 */ /* 0x000e620000000a00 */
[----:B------:R-:W-:Y:S02]  /*0af0*/  ISETP.GT.AND P2, PT, R22, -0x1, !P2 ;  /* 0xffffffff1600780c */ /* 0x000fe40005744270 */
[----:B------:R-:W-:Y:S02]  /*0b00*/  ISETP.GT.AND P1, PT, R2, -0x1, !P1 ;  /* 0xffffffff0200780c */ /* 0x000fe40004f24270 */
[----:B------:R-:W-:Y:S02]  /*0b10*/  PLOP3.LUT P2, PT, P0, P2, PT, 0x80, 0x8 ;  /* 0x000000000008781c */ /* 0x000fe40000745070 */
[----:B------:R-:W-:Y:S01]  /*0b20*/  PLOP3.LUT P1, PT, P0, P1, PT, 0x80, 0x8 ;  /* 0x000000000008781c */ /* 0x000fe20000723070 */
[----:B------:R-:W2:Y:S08]  /*0b30*/  LDC.64 R2, c[0x0][0x380] ;  /* 0x0000e000ff027b82 */ /* 0x000eb00000000a00 */
[----:B------:R-:W3:Y:S02]  /*0b40*/  LDC.64 R4, c[0x0][0x388] ;  /* 0x0000e200ff047b82 */ /* 0x000ee40000000a00 */
[----:B------:R-:W-:-:S02]  /*0b50*/  @P2 IMAD.IADD R23, R11, 0x1, R22 ;  /* 0x000000010b172824 */ /* 0x000fc400078e0216 */
[----:B------:R-:W-:Y:S01]  /*0b60*/  @P1 SHF.R.S32.HI R19, RZ, 0x1f, R11 ;  /* 0x0000001fff131819 */ /* 0x000fe2000001140b */
[----:B------:R-:W-:Y:S01]  /*0b70*/  @P2 VIADD R21, R17, UR11 ;  /* 0x0000000b11152c36 */ /* 0x000fe20008000000 */
[----:B------:R-:W-:Y:S01]  /*0b80*/  @P1 SHF.R.S32.HI R20, RZ, 0x1f, R17 ;  /* 0x0000001fff141819 */ /* 0x000fe20000011411 */
[----:B0-----:R-:W-:Y:S01]  /*0b90*/  @P2 IMAD.WIDE R12, R23, 0x4, R12 ;  /* 0x00000004170c2825 */ /* 0x001fe200078e020c */
[----:B------:R-:W-:Y:S02]  /*0ba0*/  @P1 IADD3 R16, P3, P4, R11, R17, R8 ;  /* 0x000000110b101210 */ /* 0x000fe40007c7e008 */
[----:B------:R-:W-:Y:S01]  /*0bb0*/  @P1 IADD3 R18, P5, PT, R17, UR11, RZ ;  /* 0x0000000b11121c10 */ /* 0x000fe2000ffbe0ff */
[----:B-1----:R-:W-:Y:S01]  /*0bc0*/  @P2 IMAD.WIDE.U32 R14, R21, 0x4, R14 ;  /* 0x00000004150e2825 */ /* 0x002fe200078e000e */
[----:B------:R-:W-:Y:S01]  /*0bd0*/  @P1 IADD3.X R19, PT, PT, R19, R20, R9, P3, P4 ;  /* 0x0000001413131210 */ /* 0x000fe20001fe8409 */
[----:B------:R-:W4:Y:S02]  /*0be0*/  @P2 LDG.E R13, desc[UR12][R12.64] ;  /* 0x0000000c0c0d2981 */ /* 0x000f24000c1e1900 */
[----:B------:R-:W-:Y:S01]  /*0bf0*/  @P1 IMAD.X R20, RZ, RZ, R20, P5 ;  /* 0x000000ffff141224 */ /* 0x000fe200028e0614 */
[C---:B--2---:R-:W-:Y:S01]  /*0c00*/  @P1 LEA R2, P3, R16.reuse, R2, 0x2 ;  /* 0x0000000210021211 */ /* 0x044fe200078610ff */
[----:B------:R-:W4:Y:S03]  /*0c10*/  @P2 LDG.E R15, desc[UR12][R14.64] ;  /* 0x0000000c0e0f2981 */ /* 0x000f26000c1e1900 */
[----:B------:R-:W-:-:S02]  /*0c20*/  @P1 LEA.HI.X R3, R16, R3, R19, 0x2, P3 ;  /* 0x0000000310031211 */ /* 0x000fc400018f1413 */
[----:B---3--:R-:W-:-:S04]  /*0c30*/  @P1 LEA R4, P4, R18, R4, 0x2 ;  /* 0x0000000412041211 */ /* 0x008fc800078810ff */
[----:B------:R-:W2:Y:S01]  /*0c40*/  @P1 LDG.E R3, desc[UR12][R2.64+0x4] ;  /* 0x0000040c02031981 */ /* 0x000ea2000c1e1900 */
[----:B------:R-:W-:-:S05]  /*0c50*/  @P1 LEA.HI.X R5, R18, R5, R20, 0x2, P4 ;  /* 0x0000000512051211 */ /* 0x000fca00020f1414 */
[----:B------:R-:W2:Y:S01]  /*0c60*/  @P1 LDG.E R4, desc[UR12][R4.64+0x4] ;  /* 0x0000040c04041981 */ /* 0x000ea2000c1e1900 */
[----:B------:R-:W-:Y:S02]  /*0c70*/  VIADD R17, R17, 0x2 ;  /* 0x0000000211117836 */ /* 0x000fe40000000000 */
[----:B----4-:R-:W-:-:S04]  /*0c80*/  @P2 FFMA R6, R15, R13, R6 ;  /* 0x0000000d0f062223 */ /* 0x010fc80000000006 */
[----:B--2---:R-:W-:-:S07]  /*0c90*/  @P1 FFMA R6, R3, R4, R6 ;  /* 0x0000000403061223 */ /* 0x004fce0000000006 */
.L_x_252:
[----:B------:R-:W-:Y:S01]  /*0ca0*/  IMAD.IADD R12, R8, 0x1, R17 ;  /* 0x00000001080c7824 */ /* 0x000fe200078e0211 */
[----:B------:R-:W-:Y:S04]  /*0cb0*/  BSSY.RECONVERGENT B0, `(.L_x_253) ;  /* 0x000000e000007945 */ /* 0x000fe80003800200 */
[----:B------:R-:W-:-:S04]  /*0cc0*/  ISETP.GE.AND P1, PT, R12, UR6, PT ;  /* 0x000000060c007c0c */ /* 0x000fc8000bf26270 */
[----:B------:R-:W-:-:S04]  /*0cd0*/  ISETP.GT.AND P1, PT, R12, -0x1, !P1 ;  /* 0xffffffff0c00780c */ /* 0x000fc80004f24270 */
[----:B------:R-:W-:-:S13]  /*0ce0*/  PLOP3.LUT P1, PT, P0, P1, PT, 0x80, 0x8 ;  /* 0x000000000008781c */ /* 0x000fda0000723070 */
[----:B------:R-:W-:Y:S05]  /*0cf0*/  @!P1 BRA `(.L_x_254) ;  /* 0x0000000000249947 */ /* 0x000fea0003800000 */
[----:B------:R-:W0:Y:S01]  /*0d00*/  LDC.64 R2, c[0x0][0x380] ;  /* 0x0000e000ff027b82 */ /* 0x000e220000000a00 */
[----:B------:R-:W-:Y:S02]  /*0d10*/  IMAD.IADD R11, R11, 0x1, R12 ;  /* 0x000000010b0b7824 */ /* 0x000fe400078e020c */
[----:B------:R-:W-:-:S05]  /*0d20*/  VIADD R17, R17, UR11 ;  /* 0x0000000b11117c36 */ /* 0x000fca0008000000 */
[----:B------:R-:W1:Y:S01]  /*0d30*/  LDC.64 R4, c[0x0][0x388] ;  /* 0x0000e200ff047b82 */ /* 0x000e620000000a00 */
[----:B0-----:R-:W-:-:S06]  /*0d40*/  IMAD.WIDE R2, R11, 0x4, R2 ;  /* 0x000000040b027825 */ /* 0x001fcc00078e0202 */
[----:B------:R-:W2:Y:S01]  /*0d50*/  LDG.E R3, desc[UR12][R2.64] ;  /* 0x0000000c02037981 */ /* 0x000ea2000c1e1900 */
[----:B-1----:R-:W-:-:S06]  /*0d60*/  IMAD.WIDE.U32 R4, R17, 0x4, R4 ;  /* 0x0000000411047825 */ /* 0x002fcc00078e0004 */
[----:B------:R-:W2:Y:S02]  /*0d70*/  LDG.E R4, desc[UR12][R4.64] ;  /* 0x0000000c04047981 */ /* 0x000ea4000c1e1900 */
[----:B--2---:R-:W-:-:S07]  /*0d80*/  FFMA R6, R3, R4, R6 ;  /* 0x0000000403067223 */ /* 0x004fce0000000006 */
.L_x_254:
[----:B------:R-:W-:Y:S05]  /*0d90*/  BSYNC.RECONVERGENT B0 ;  /* 0x0000000000007941 */ /* 0x000fea0003800200 */
.L_x_253:
[----:B------:R-:W-:Y:S05]  /*0da0*/  BRA.U UP0, `(.L_x_255) ;  /* 0xfffffff100fc7547 */ /* 0x000fea000b83ffff */
.L_x_248:
[----:B------:R-:W0:Y:S01]  /*0db0*/  LDC.64 R2, c[0x0][0x390] ;  /* 0x0000e400ff027b82 */ /* 0x000e220000000a00 */
[----:B------:R-:W1:Y:S02]  /*0dc0*/  LDCU UR5, c[0x0][0x39c] ;  /* 0x00007380ff0577ac */ /* 0x000e640008000800 */
[----:B-1----:R-:W-:-:S04]  /*0dd0*/  IMAD R7, R7, UR5, R0 ;  /* 0x0000000507077c24 */ /* 0x002fc8000f8e0200 */
[----:B0-----:R-:W-:-:S05]  /*0de0*/  IMAD.WIDE R2, R7, 0x4, R2 ;  /* 0x0000000407027825 */ /* 0x001fca00078e0202 */
[----:B------:R-:W-:Y:S01]  /*0df0*/  STG.E desc[UR12][R2.64], R6 ;  /* 0x0000000602007986 */ /* 0x000fe2000c10190c */
[----:B------:R-:W-:Y:S05]  /*0e00*/  EXIT ;  /* 0x000000000000794d */ /* 0x000fea0003800000 */
.L_x_256:
        /* <DEDUP_REMOVED lines=15> */
.L_x_260:


//--------------------- .nv.shared._Z44convolution_2d_cached_tiled_const_mem_kernelPfS_ii --------------------------
	.section	.nv.shared._Z44convolution_2d_cached_tiled_const_mem_kernelPfS_ii,"aw",@nobits
	.sectionflags	@""
	.align	4
.nv.shared._Z44convolution_2d_cached_tiled_const_mem_kernelPfS_ii:
	.zero		5120


//--------------------- .nv.shared.reserved.0     --------------------------
	.section	.nv.shared.reserved.0,"aw",@nobits
	.weak		__nv_reservedSMEM_offset_0_alias
	.size		__nv_reservedSMEM_offset_0_alias, 0, 64
	.other		__nv_reservedSMEM_offset_0_alias,@"STO_CUDA_RESERVED_SHARED STV_DEFAULT"
__nv_reservedSMEM_offset_0_alias:
	.zero		0
	.zero		64


//--------------------- .nv.shared._Z37convolution_2d_tiled_const_mem_kernelPfS_ii --------------------------
	.section	.nv.shared._Z37convolution_2d_tiled_const_mem_kernelPfS_ii,"aw",@nobits
	.sectionflags	@""
	.align	4
.nv.shared._Z37convolution_2d_tiled_const_mem_kernelPfS_ii:
	.zero		5120


//--------------------- .nv.constant0._Z44convolution_2d_cached_tiled_const_mem_kernelPfS_ii --------------------------
	.section	.nv.constant0._Z44convolution_2d_cached_tiled_const_mem_kernelPfS_ii,"a",@progbits
	.sectionflags	@""
	.align	4
.nv.constant0._Z44convolution_2d_cached_tiled_const_mem_kernelPfS_ii:
	.zero		920


//--------------------- .nv.constant0._Z37convolution_2d_tiled_const_mem_kernelPfS_ii --------------------------
	.section	.nv.constant0._Z37convolution_2d_tiled_const_mem_kernelPfS_ii,"a",@progbits
	.sectionflags	@""
	.align	4
.nv.constant0._Z37convolution_2d_tiled_const_mem_kernelPfS_ii:
	.zero		920


//--------------------- .nv.constant0._Z34convolution_2d_constant_mem_kernelPfS_iii --------------------------
	.section	.nv.constant0._Z34convolution_2d_constant_mem_kernelPfS_iii,"a",@progbits
	.sectionflags	@""
	.align	4
.nv.constant0._Z34convolution_2d_constant_mem_kernelPfS_iii:
	.zero		924


//--------------------- .nv.constant0._Z27convolution_2d_basic_kernelPfS_S_iii --------------------------
	.section	.nv.constant0._Z27convolution_2d_basic_kernelPfS_S_iii,"a",@progbits
	.sectionflags	@""
	.align	4
.nv.constant0._Z27convolution_2d_basic_kernelPfS_S_iii:
	.zero		932


//--------------------- SYMBOLS --------------------------

	.type		.nv.reservedSmem.offset0,@object
	.size		.nv.reservedSmem.offset0,0x4
	.type		.nv.reservedSmem.cap,@object
	.size		.nv.reservedSmem.cap,0x4
